//
// Generated by NVIDIA NVVM Compiler
//
// Compiler Build ID: CL-36424714
// Cuda compilation tools, release 13.0, V13.0.88
// Based on NVVM 20.0.0
//

.version 9.0
.target sm_100
.address_size 64

	// .globl	my_kernel_kernel0
// _ZZ17my_kernel_kernel0E18PaddedInput_shared has been demoted
// _ZZ17my_kernel_kernel0E18placeholder_shared has been demoted

.visible .entry my_kernel_kernel0(
	.param .u64 .ptr .align 1 my_kernel_kernel0_param_0,
	.param .u64 .ptr .align 1 my_kernel_kernel0_param_1,
	.param .u64 .ptr .align 1 my_kernel_kernel0_param_2,
	.param .u64 .ptr .align 1 my_kernel_kernel0_param_3
)
{
	.local .align 16 .b8 	__local_depot0[1920];
	.reg .b64 	%SP;
	.reg .b64 	%SPL;
	.reg .pred 	%p<20>;
	.reg .b16 	%rs<21>;
	.reg .b32 	%r<82>;
	.reg .b32 	%f<660>;
	.reg .b64 	%rd<34>;
	// demoted variable
	.shared .align 4 .b8 _ZZ17my_kernel_kernel0E18PaddedInput_shared[944];
	// demoted variable
	.shared .align 4 .b8 _ZZ17my_kernel_kernel0E18placeholder_shared[1024];
	mov.u64 	%SPL, __local_depot0;
	ld.param.u64 	%rd11, [my_kernel_kernel0_param_0];
	ld.param.u64 	%rd12, [my_kernel_kernel0_param_1];
	cvta.to.global.u64 	%rd1, %rd12;
	cvta.to.global.u64 	%rd2, %rd11;
	add.u64 	%rd14, %SPL, 0;
	add.s64 	%rd33, %rd14, 960;
	mov.f32 	%f17, 0f00000000;
	st.local.v4.f32 	[%rd14], {%f17, %f17, %f17, %f17};
	st.local.v4.f32 	[%rd14+320], {%f17, %f17, %f17, %f17};
	st.local.v4.f32 	[%rd14+640], {%f17, %f17, %f17, %f17};
	st.local.v4.f32 	[%rd14+960], {%f17, %f17, %f17, %f17};
	st.local.v4.f32 	[%rd14+1280], {%f17, %f17, %f17, %f17};
	st.local.v4.f32 	[%rd14+1600], {%f17, %f17, %f17, %f17};
	st.local.v4.f32 	[%rd14+16], {%f17, %f17, %f17, %f17};
	st.local.v4.f32 	[%rd14+336], {%f17, %f17, %f17, %f17};
	st.local.v4.f32 	[%rd14+656], {%f17, %f17, %f17, %f17};
	st.local.v4.f32 	[%rd14+976], {%f17, %f17, %f17, %f17};
	st.local.v4.f32 	[%rd14+1296], {%f17, %f17, %f17, %f17};
	st.local.v4.f32 	[%rd14+1616], {%f17, %f17, %f17, %f17};
	st.local.v4.f32 	[%rd14+32], {%f17, %f17, %f17, %f17};
	st.local.v4.f32 	[%rd14+352], {%f17, %f17, %f17, %f17};
	st.local.v4.f32 	[%rd14+672], {%f17, %f17, %f17, %f17};
	st.local.v4.f32 	[%rd14+992], {%f17, %f17, %f17, %f17};
	st.local.v4.f32 	[%rd14+1312], {%f17, %f17, %f17, %f17};
	st.local.v4.f32 	[%rd14+1632], {%f17, %f17, %f17, %f17};
	st.local.v4.f32 	[%rd14+48], {%f17, %f17, %f17, %f17};
	st.local.v4.f32 	[%rd14+368], {%f17, %f17, %f17, %f17};
	st.local.v4.f32 	[%rd14+688], {%f17, %f17, %f17, %f17};
	st.local.v4.f32 	[%rd14+1008], {%f17, %f17, %f17, %f17};
	st.local.v4.f32 	[%rd14+1328], {%f17, %f17, %f17, %f17};
	st.local.v4.f32 	[%rd14+1648], {%f17, %f17, %f17, %f17};
	st.local.v4.f32 	[%rd14+64], {%f17, %f17, %f17, %f17};
	st.local.v4.f32 	[%rd14+384], {%f17, %f17, %f17, %f17};
	st.local.v4.f32 	[%rd14+704], {%f17, %f17, %f17, %f17};
	st.local.v4.f32 	[%rd14+1024], {%f17, %f17, %f17, %f17};
	st.local.v4.f32 	[%rd14+1344], {%f17, %f17, %f17, %f17};
	st.local.v4.f32 	[%rd14+1664], {%f17, %f17, %f17, %f17};
	st.local.v4.f32 	[%rd14+80], {%f17, %f17, %f17, %f17};
	st.local.v4.f32 	[%rd14+400], {%f17, %f17, %f17, %f17};
	st.local.v4.f32 	[%rd14+720], {%f17, %f17, %f17, %f17};
	st.local.v4.f32 	[%rd14+1040], {%f17, %f17, %f17, %f17};
	st.local.v4.f32 	[%rd14+1360], {%f17, %f17, %f17, %f17};
	st.local.v4.f32 	[%rd14+1680], {%f17, %f17, %f17, %f17};
	st.local.v4.f32 	[%rd14+96], {%f17, %f17, %f17, %f17};
	st.local.v4.f32 	[%rd14+416], {%f17, %f17, %f17, %f17};
	st.local.v4.f32 	[%rd14+736], {%f17, %f17, %f17, %f17};
	st.local.v4.f32 	[%rd14+1056], {%f17, %f17, %f17, %f17};
	st.local.v4.f32 	[%rd14+1376], {%f17, %f17, %f17, %f17};
	st.local.v4.f32 	[%rd14+1696], {%f17, %f17, %f17, %f17};
	st.local.v4.f32 	[%rd14+112], {%f17, %f17, %f17, %f17};
	st.local.v4.f32 	[%rd14+432], {%f17, %f17, %f17, %f17};
	st.local.v4.f32 	[%rd14+752], {%f17, %f17, %f17, %f17};
	st.local.v4.f32 	[%rd14+1072], {%f17, %f17, %f17, %f17};
	st.local.v4.f32 	[%rd14+1392], {%f17, %f17, %f17, %f17};
	st.local.v4.f32 	[%rd14+1712], {%f17, %f17, %f17, %f17};
	st.local.v4.f32 	[%rd14+128], {%f17, %f17, %f17, %f17};
	st.local.v4.f32 	[%rd14+448], {%f17, %f17, %f17, %f17};
	st.local.v4.f32 	[%rd14+768], {%f17, %f17, %f17, %f17};
	st.local.v4.f32 	[%rd14+1088], {%f17, %f17, %f17, %f17};
	st.local.v4.f32 	[%rd14+1408], {%f17, %f17, %f17, %f17};
	st.local.v4.f32 	[%rd14+1728], {%f17, %f17, %f17, %f17};
	st.local.v4.f32 	[%rd14+144], {%f17, %f17, %f17, %f17};
	st.local.v4.f32 	[%rd14+464], {%f17, %f17, %f17, %f17};
	st.local.v4.f32 	[%rd14+784], {%f17, %f17, %f17, %f17};
	st.local.v4.f32 	[%rd14+1104], {%f17, %f17, %f17, %f17};
	st.local.v4.f32 	[%rd14+1424], {%f17, %f17, %f17, %f17};
	st.local.v4.f32 	[%rd14+1744], {%f17, %f17, %f17, %f17};
	st.local.v4.f32 	[%rd14+160], {%f17, %f17, %f17, %f17};
	st.local.v4.f32 	[%rd14+480], {%f17, %f17, %f17, %f17};
	st.local.v4.f32 	[%rd14+800], {%f17, %f17, %f17, %f17};
	st.local.v4.f32 	[%rd14+1120], {%f17, %f17, %f17, %f17};
	st.local.v4.f32 	[%rd14+1440], {%f17, %f17, %f17, %f17};
	st.local.v4.f32 	[%rd14+1760], {%f17, %f17, %f17, %f17};
	st.local.v4.f32 	[%rd14+176], {%f17, %f17, %f17, %f17};
	st.local.v4.f32 	[%rd14+496], {%f17, %f17, %f17, %f17};
	st.local.v4.f32 	[%rd14+816], {%f17, %f17, %f17, %f17};
	st.local.v4.f32 	[%rd14+1136], {%f17, %f17, %f17, %f17};
	st.local.v4.f32 	[%rd14+1456], {%f17, %f17, %f17, %f17};
	st.local.v4.f32 	[%rd14+1776], {%f17, %f17, %f17, %f17};
	st.local.v4.f32 	[%rd14+192], {%f17, %f17, %f17, %f17};
	st.local.v4.f32 	[%rd14+512], {%f17, %f17, %f17, %f17};
	st.local.v4.f32 	[%rd14+832], {%f17, %f17, %f17, %f17};
	st.local.v4.f32 	[%rd14+1152], {%f17, %f17, %f17, %f17};
	st.local.v4.f32 	[%rd14+1472], {%f17, %f17, %f17, %f17};
	st.local.v4.f32 	[%rd14+1792], {%f17, %f17, %f17, %f17};
	st.local.v4.f32 	[%rd14+208], {%f17, %f17, %f17, %f17};
	st.local.v4.f32 	[%rd14+528], {%f17, %f17, %f17, %f17};
	st.local.v4.f32 	[%rd14+848], {%f17, %f17, %f17, %f17};
	st.local.v4.f32 	[%rd14+1168], {%f17, %f17, %f17, %f17};
	st.local.v4.f32 	[%rd14+1488], {%f17, %f17, %f17, %f17};
	st.local.v4.f32 	[%rd14+1808], {%f17, %f17, %f17, %f17};
	st.local.v4.f32 	[%rd14+224], {%f17, %f17, %f17, %f17};
	st.local.v4.f32 	[%rd14+544], {%f17, %f17, %f17, %f17};
	st.local.v4.f32 	[%rd14+864], {%f17, %f17, %f17, %f17};
	st.local.v4.f32 	[%rd14+1184], {%f17, %f17, %f17, %f17};
	st.local.v4.f32 	[%rd14+1504], {%f17, %f17, %f17, %f17};
	st.local.v4.f32 	[%rd14+1824], {%f17, %f17, %f17, %f17};
	st.local.v4.f32 	[%rd14+240], {%f17, %f17, %f17, %f17};
	st.local.v4.f32 	[%rd14+560], {%f17, %f17, %f17, %f17};
	st.local.v4.f32 	[%rd14+880], {%f17, %f17, %f17, %f17};
	st.local.v4.f32 	[%rd14+1200], {%f17, %f17, %f17, %f17};
	st.local.v4.f32 	[%rd14+1520], {%f17, %f17, %f17, %f17};
	st.local.v4.f32 	[%rd14+1840], {%f17, %f17, %f17, %f17};
	st.local.v4.f32 	[%rd14+256], {%f17, %f17, %f17, %f17};
	st.local.v4.f32 	[%rd14+576], {%f17, %f17, %f17, %f17};
	st.local.v4.f32 	[%rd14+896], {%f17, %f17, %f17, %f17};
	st.local.v4.f32 	[%rd14+1216], {%f17, %f17, %f17, %f17};
	st.local.v4.f32 	[%rd14+1536], {%f17, %f17, %f17, %f17};
	st.local.v4.f32 	[%rd14+1856], {%f17, %f17, %f17, %f17};
	st.local.v4.f32 	[%rd14+272], {%f17, %f17, %f17, %f17};
	st.local.v4.f32 	[%rd14+592], {%f17, %f17, %f17, %f17};
	st.local.v4.f32 	[%rd14+912], {%f17, %f17, %f17, %f17};
	st.local.v4.f32 	[%rd14+1232], {%f17, %f17, %f17, %f17};
	st.local.v4.f32 	[%rd14+1552], {%f17, %f17, %f17, %f17};
	st.local.v4.f32 	[%rd14+1872], {%f17, %f17, %f17, %f17};
	st.local.v4.f32 	[%rd14+288], {%f17, %f17, %f17, %f17};
	st.local.v4.f32 	[%rd14+608], {%f17, %f17, %f17, %f17};
	st.local.v4.f32 	[%rd14+928], {%f17, %f17, %f17, %f17};
	st.local.v4.f32 	[%rd14+1248], {%f17, %f17, %f17, %f17};
	st.local.v4.f32 	[%rd14+1568], {%f17, %f17, %f17, %f17};
	st.local.v4.f32 	[%rd14+1888], {%f17, %f17, %f17, %f17};
	st.local.v4.f32 	[%rd14+304], {%f17, %f17, %f17, %f17};
	st.local.v4.f32 	[%rd14+624], {%f17, %f17, %f17, %f17};
	st.local.v4.f32 	[%rd14+944], {%f17, %f17, %f17, %f17};
	st.local.v4.f32 	[%rd14+1264], {%f17, %f17, %f17, %f17};
	st.local.v4.f32 	[%rd14+1584], {%f17, %f17, %f17, %f17};
	st.local.v4.f32 	[%rd14+1904], {%f17, %f17, %f17, %f17};
	mov.u32 	%r1, %tid.x;
	shl.b32 	%r2, %r1, 1;
	cvt.u16.u32 	%rs1, %r2;
	mul.hi.u16 	%rs2, %rs1, 1111;
	mul.lo.s16 	%rs3, %rs2, 59;
	sub.s16 	%rs4, %rs1, %rs3;
	cvt.u32.u16 	%r3, %rs4;
	mov.u32 	%r4, %ctaid.x;
	cvt.u32.u16 	%r37, %rs2;
	shl.b32 	%r38, %r4, 9;
	add.s32 	%r39, %r38, -15616;
	mad.lo.s32 	%r5, %r37, 921600, %r39;
	shl.b32 	%r40, %r1, 3;
	mov.u32 	%r41, _ZZ17my_kernel_kernel0E18PaddedInput_shared;
	add.s32 	%r6, %r41, %r40;
	or.b16  	%rs5, %rs1, 1;
	mul.hi.u16 	%rs6, %rs5, 1111;
	mul.lo.s16 	%rs7, %rs6, 59;
	sub.s16 	%rs8, %rs5, %rs7;
	cvt.u32.u16 	%r7, %rs8;
	cvt.u32.u16 	%r42, %rs6;
	mad.lo.s32 	%r8, %r42, 921600, %r39;
	add.s16 	%rs9, %rs1, 10;
	mul.hi.u16 	%rs10, %rs9, 1111;
	mul.lo.s16 	%rs11, %rs10, 59;
	sub.s16 	%rs12, %rs9, %rs11;
	cvt.u32.u16 	%r9, %rs12;
	add.s16 	%rs13, %rs1, 128;
	mul.hi.u16 	%rs14, %rs13, 1111;
	cvt.u32.u16 	%r43, %rs14;
	mad.lo.s32 	%r10, %r43, 921600, %r39;
	add.s16 	%rs15, %rs1, 11;
	mul.hi.u16 	%rs16, %rs15, 1111;
	mul.lo.s16 	%rs17, %rs16, 59;
	sub.s16 	%rs18, %rs15, %rs17;
	cvt.u32.u16 	%r11, %rs18;
	add.s16 	%rs19, %rs1, 129;
	mul.hi.u16 	%rs20, %rs19, 1111;
	cvt.u32.u16 	%r44, %rs20;
	mad.lo.s32 	%r12, %r44, 921600, %r39;
	shl.b32 	%r45, %r1, 2;
	mov.u32 	%r46, _ZZ17my_kernel_kernel0E18placeholder_shared;
	add.s32 	%r13, %r46, %r45;
	add.s32 	%r14, %r13, %r45;
	mov.b32 	%r76, 0;
	shl.b32 	%r57, %r4, 1;
$L__BB0_1:
	add.s32 	%r48, %r76, %r3;
	mad.lo.s32 	%r16, %r48, 15360, %r5;
	add.s32 	%r49, %r76, %r7;
	mad.lo.s32 	%r17, %r49, 15360, %r8;
	add.s32 	%r50, %r76, %r9;
	mad.lo.s32 	%r18, %r50, 15360, %r10;
	mov.b32 	%r77, 0;
$L__BB0_2:
	or.b32  	%r52, %r76, %r11;
	setp.ne.s32 	%p5, %r52, 0;
	or.b32  	%r53, %r76, %r9;
	setp.ne.s32 	%p6, %r53, 0;
	or.b32  	%r54, %r76, %r7;
	setp.ne.s32 	%p7, %r54, 0;
	or.b32  	%r55, %r76, %r3;
	setp.ne.s32 	%p8, %r55, 0;
	or.b32  	%r58, %r77, %r57;
	setp.ne.s32 	%p9, %r58, 0;
	and.pred  	%p1, %p8, %p9;
	shl.b32 	%r59, %r77, 8;
	add.s32 	%r20, %r16, %r59;
	and.pred  	%p2, %p7, %p9;
	add.s32 	%r21, %r17, %r59;
	and.pred  	%p3, %p6, %p9;
	add.s32 	%r22, %r18, %r59;
	and.pred  	%p4, %p5, %p9;
	add.s32 	%r60, %r76, %r11;
	mad.lo.s32 	%r61, %r60, 15360, %r12;
	add.s32 	%r23, %r61, %r59;
	shl.b32 	%r62, %r77, 16;
	mul.lo.s32 	%r63, %r76, 196608;
	or.b32  	%r64, %r63, %r1;
	add.s32 	%r24, %r64, %r62;
	mov.b32 	%r78, 0;
	not.pred 	%p10, %p1;
	not.pred 	%p11, %p2;
	not.pred 	%p13, %p3;
	not.pred 	%p14, %p4;
$L__BB0_3:
	bar.sync 	0;
	mov.f32 	%f656, 0f00000000;
	@%p10 bra 	$L__BB0_5;
	add.s32 	%r65, %r20, %r78;
	mul.wide.s32 	%rd15, %r65, 4;
	add.s64 	%rd16, %rd2, %rd15;
	ld.global.nc.f32 	%f656, [%rd16];
$L__BB0_5:
	st.shared.f32 	[%r6], %f656;
	mov.f32 	%f657, 0f00000000;
	@%p11 bra 	$L__BB0_7;
	add.s32 	%r66, %r21, %r78;
	mul.wide.s32 	%rd17, %r66, 4;
	add.s64 	%rd18, %rd2, %rd17;
	ld.global.nc.f32 	%f657, [%rd18];
$L__BB0_7:
	setp.gt.u32 	%p12, %r1, 53;
	st.shared.f32 	[%r6+4], %f657;
	@%p12 bra 	$L__BB0_13;
	mov.f32 	%f658, 0f00000000;
	@%p13 bra 	$L__BB0_10;
	add.s32 	%r67, %r22, %r78;
	mul.wide.s32 	%rd19, %r67, 4;
	add.s64 	%rd20, %rd2, %rd19;
	ld.global.nc.f32 	%f658, [%rd20];
$L__BB0_10:
	st.shared.f32 	[%r6+512], %f658;
	mov.f32 	%f659, 0f00000000;
	@%p14 bra 	$L__BB0_12;
	add.s32 	%r68, %r23, %r78;
	mul.wide.s32 	%rd21, %r68, 4;
	add.s64 	%rd22, %rd2, %rd21;
	ld.global.nc.f32 	%f659, [%rd22];
$L__BB0_12:
	st.shared.f32 	[%r6+516], %f659;
$L__BB0_13:
	shl.b32 	%r70, %r78, 8;
	add.s32 	%r71, %r24, %r70;
	mul.wide.u32 	%rd23, %r71, 4;
	add.s64 	%rd24, %rd1, %rd23;
	ld.global.nc.f32 	%f22, [%rd24];
	st.shared.f32 	[%r13], %f22;
	ld.global.nc.f32 	%f23, [%rd24+256];
	st.shared.f32 	[%r13+256], %f23;
	ld.global.nc.f32 	%f24, [%rd24+512];
	st.shared.f32 	[%r13+512], %f24;
	ld.global.nc.f32 	%f25, [%rd24+768];
	st.shared.f32 	[%r13+768], %f25;
	bar.sync 	0;
	ld.shared.f32 	%f9, [%r14];
	ld.shared.f32 	%f10, [%r14+512];
	ld.shared.f32 	%f11, [%r14+4];
	ld.shared.f32 	%f12, [%r14+516];
	mov.b32 	%r79, 120;
	mov.u64 	%rd32, %rd33;
$L__BB0_14:
	ld.local.v4.f32 	{%f26, %f27, %f28, %f29}, [%rd32+-960];
	mov.u32 	%r72, _ZZ17my_kernel_kernel0E18PaddedInput_shared;
	add.s32 	%r73, %r72, %r79;
	ld.shared.f32 	%f30, [%r73+-120];
	fma.rn.f32 	%f31, %f30, %f9, %f26;
	ld.local.v4.f32 	{%f32, %f33, %f34, %f35}, [%rd32+-640];
	fma.rn.f32 	%f36, %f30, %f10, %f32;
	ld.local.v4.f32 	{%f37, %f38, %f39, %f40}, [%rd32+-320];
	ld.shared.f32 	%f41, [%r73+-40];
	fma.rn.f32 	%f42, %f41, %f9, %f37;
	ld.local.v4.f32 	{%f43, %f44, %f45, %f46}, [%rd32];
	fma.rn.f32 	%f47, %f41, %f10, %f43;
	ld.local.v4.f32 	{%f48, %f49, %f50, %f51}, [%rd32+320];
	ld.shared.f32 	%f52, [%r73+40];
	fma.rn.f32 	%f53, %f52, %f9, %f48;
	ld.local.v4.f32 	{%f54, %f55, %f56, %f57}, [%rd32+640];
	fma.rn.f32 	%f58, %f52, %f10, %f54;
	fma.rn.f32 	%f59, %f30, %f11, %f27;
	fma.rn.f32 	%f60, %f30, %f12, %f33;
	fma.rn.f32 	%f61, %f41, %f11, %f38;
	fma.rn.f32 	%f62, %f41, %f12, %f44;
	fma.rn.f32 	%f63, %f52, %f11, %f49;
	fma.rn.f32 	%f64, %f52, %f12, %f55;
	ld.shared.f32 	%f65, [%r73+-112];
	fma.rn.f32 	%f66, %f65, %f9, %f28;
	fma.rn.f32 	%f67, %f65, %f10, %f34;
	ld.shared.f32 	%f68, [%r73+-32];
	fma.rn.f32 	%f69, %f68, %f9, %f39;
	fma.rn.f32 	%f70, %f68, %f10, %f45;
	ld.shared.f32 	%f71, [%r73+48];
	fma.rn.f32 	%f72, %f71, %f9, %f50;
	fma.rn.f32 	%f73, %f71, %f10, %f56;
	fma.rn.f32 	%f74, %f65, %f11, %f29;
	st.local.v4.f32 	[%rd32+-960], {%f31, %f59, %f66, %f74};
	fma.rn.f32 	%f75, %f65, %f12, %f35;
	st.local.v4.f32 	[%rd32+-640], {%f36, %f60, %f67, %f75};
	fma.rn.f32 	%f76, %f68, %f11, %f40;
	st.local.v4.f32 	[%rd32+-320], {%f42, %f61, %f69, %f76};
	fma.rn.f32 	%f77, %f68, %f12, %f46;
	st.local.v4.f32 	[%rd32], {%f47, %f62, %f70, %f77};
	fma.rn.f32 	%f78, %f71, %f11, %f51;
	st.local.v4.f32 	[%rd32+320], {%f53, %f63, %f72, %f78};
	fma.rn.f32 	%f79, %f71, %f12, %f57;
	st.local.v4.f32 	[%rd32+640], {%f58, %f64, %f73, %f79};
	ld.local.v4.f32 	{%f80, %f81, %f82, %f83}, [%rd32+-944];
	ld.shared.f32 	%f84, [%r73+-104];
	fma.rn.f32 	%f85, %f84, %f9, %f80;
	ld.local.v4.f32 	{%f86, %f87, %f88, %f89}, [%rd32+-624];
	fma.rn.f32 	%f90, %f84, %f10, %f86;
	ld.local.v4.f32 	{%f91, %f92, %f93, %f94}, [%rd32+-304];
	ld.shared.f32 	%f95, [%r73+-24];
	fma.rn.f32 	%f96, %f95, %f9, %f91;
	ld.local.v4.f32 	{%f97, %f98, %f99, %f100}, [%rd32+16];
	fma.rn.f32 	%f101, %f95, %f10, %f97;
	ld.local.v4.f32 	{%f102, %f103, %f104, %f105}, [%rd32+336];
	ld.shared.f32 	%f106, [%r73+56];
	fma.rn.f32 	%f107, %f106, %f9, %f102;
	ld.local.v4.f32 	{%f108, %f109, %f110, %f111}, [%rd32+656];
	fma.rn.f32 	%f112, %f106, %f10, %f108;
	fma.rn.f32 	%f113, %f84, %f11, %f81;
	fma.rn.f32 	%f114, %f84, %f12, %f87;
	fma.rn.f32 	%f115, %f95, %f11, %f92;
	fma.rn.f32 	%f116, %f95, %f12, %f98;
	fma.rn.f32 	%f117, %f106, %f11, %f103;
	fma.rn.f32 	%f118, %f106, %f12, %f109;
	ld.shared.f32 	%f119, [%r73+-96];
	fma.rn.f32 	%f120, %f119, %f9, %f82;
	fma.rn.f32 	%f121, %f119, %f10, %f88;
	ld.shared.f32 	%f122, [%r73+-16];
	fma.rn.f32 	%f123, %f122, %f9, %f93;
	fma.rn.f32 	%f124, %f122, %f10, %f99;
	ld.shared.f32 	%f125, [%r73+64];
	fma.rn.f32 	%f126, %f125, %f9, %f104;
	fma.rn.f32 	%f127, %f125, %f10, %f110;
	fma.rn.f32 	%f128, %f119, %f11, %f83;
	st.local.v4.f32 	[%rd32+-944], {%f85, %f113, %f120, %f128};
	fma.rn.f32 	%f129, %f119, %f12, %f89;
	st.local.v4.f32 	[%rd32+-624], {%f90, %f114, %f121, %f129};
	fma.rn.f32 	%f130, %f122, %f11, %f94;
	st.local.v4.f32 	[%rd32+-304], {%f96, %f115, %f123, %f130};
	fma.rn.f32 	%f131, %f122, %f12, %f100;
	st.local.v4.f32 	[%rd32+16], {%f101, %f116, %f124, %f131};
	fma.rn.f32 	%f132, %f125, %f11, %f105;
	st.local.v4.f32 	[%rd32+336], {%f107, %f117, %f126, %f132};
	fma.rn.f32 	%f133, %f125, %f12, %f111;
	st.local.v4.f32 	[%rd32+656], {%f112, %f118, %f127, %f133};
	ld.local.v4.f32 	{%f134, %f135, %f136, %f137}, [%rd32+-928];
	ld.shared.f32 	%f138, [%r73+-88];
	fma.rn.f32 	%f139, %f138, %f9, %f134;
	ld.local.v4.f32 	{%f140, %f141, %f142, %f143}, [%rd32+-608];
	fma.rn.f32 	%f144, %f138, %f10, %f140;
	ld.local.v4.f32 	{%f145, %f146, %f147, %f148}, [%rd32+-288];
	ld.shared.f32 	%f149, [%r73+-8];
	fma.rn.f32 	%f150, %f149, %f9, %f145;
	ld.local.v4.f32 	{%f151, %f152, %f153, %f154}, [%rd32+32];
	fma.rn.f32 	%f155, %f149, %f10, %f151;
	ld.local.v4.f32 	{%f156, %f157, %f158, %f159}, [%rd32+352];
	ld.shared.f32 	%f160, [%r73+72];
	fma.rn.f32 	%f161, %f160, %f9, %f156;
	ld.local.v4.f32 	{%f162, %f163, %f164, %f165}, [%rd32+672];
	fma.rn.f32 	%f166, %f160, %f10, %f162;
	fma.rn.f32 	%f167, %f138, %f11, %f135;
	fma.rn.f32 	%f168, %f138, %f12, %f141;
	fma.rn.f32 	%f169, %f149, %f11, %f146;
	fma.rn.f32 	%f170, %f149, %f12, %f152;
	fma.rn.f32 	%f171, %f160, %f11, %f157;
	fma.rn.f32 	%f172, %f160, %f12, %f163;
	ld.shared.f32 	%f173, [%r73+-80];
	fma.rn.f32 	%f174, %f173, %f9, %f136;
	fma.rn.f32 	%f175, %f173, %f10, %f142;
	ld.shared.f32 	%f176, [%r73];
	fma.rn.f32 	%f177, %f176, %f9, %f147;
	fma.rn.f32 	%f178, %f176, %f10, %f153;
	ld.shared.f32 	%f179, [%r73+80];
	fma.rn.f32 	%f180, %f179, %f9, %f158;
	fma.rn.f32 	%f181, %f179, %f10, %f164;
	fma.rn.f32 	%f182, %f173, %f11, %f137;
	st.local.v4.f32 	[%rd32+-928], {%f139, %f167, %f174, %f182};
	fma.rn.f32 	%f183, %f173, %f12, %f143;
	st.local.v4.f32 	[%rd32+-608], {%f144, %f168, %f175, %f183};
	fma.rn.f32 	%f184, %f176, %f11, %f148;
	st.local.v4.f32 	[%rd32+-288], {%f150, %f169, %f177, %f184};
	fma.rn.f32 	%f185, %f176, %f12, %f154;
	st.local.v4.f32 	[%rd32+32], {%f155, %f170, %f178, %f185};
	fma.rn.f32 	%f186, %f179, %f11, %f159;
	st.local.v4.f32 	[%rd32+352], {%f161, %f171, %f180, %f186};
	fma.rn.f32 	%f187, %f179, %f12, %f165;
	st.local.v4.f32 	[%rd32+672], {%f166, %f172, %f181, %f187};
	ld.local.v4.f32 	{%f188, %f189, %f190, %f191}, [%rd32+-912];
	ld.shared.f32 	%f192, [%r73+-72];
	fma.rn.f32 	%f193, %f192, %f9, %f188;
	ld.local.v4.f32 	{%f194, %f195, %f196, %f197}, [%rd32+-592];
	fma.rn.f32 	%f198, %f192, %f10, %f194;
	ld.local.v4.f32 	{%f199, %f200, %f201, %f202}, [%rd32+-272];
	ld.shared.f32 	%f203, [%r73+8];
	fma.rn.f32 	%f204, %f203, %f9, %f199;
	ld.local.v4.f32 	{%f205, %f206, %f207, %f208}, [%rd32+48];
	fma.rn.f32 	%f209, %f203, %f10, %f205;
	ld.local.v4.f32 	{%f210, %f211, %f212, %f213}, [%rd32+368];
	ld.shared.f32 	%f214, [%r73+88];
	fma.rn.f32 	%f215, %f214, %f9, %f210;
	ld.local.v4.f32 	{%f216, %f217, %f218, %f219}, [%rd32+688];
	fma.rn.f32 	%f220, %f214, %f10, %f216;
	fma.rn.f32 	%f221, %f192, %f11, %f189;
	fma.rn.f32 	%f222, %f192, %f12, %f195;
	fma.rn.f32 	%f223, %f203, %f11, %f200;
	fma.rn.f32 	%f224, %f203, %f12, %f206;
	fma.rn.f32 	%f225, %f214, %f11, %f211;
	fma.rn.f32 	%f226, %f214, %f12, %f217;
	ld.shared.f32 	%f227, [%r73+-64];
	fma.rn.f32 	%f228, %f227, %f9, %f190;
	fma.rn.f32 	%f229, %f227, %f10, %f196;
	ld.shared.f32 	%f230, [%r73+16];
	fma.rn.f32 	%f231, %f230, %f9, %f201;
	fma.rn.f32 	%f232, %f230, %f10, %f207;
	ld.shared.f32 	%f233, [%r73+96];
	fma.rn.f32 	%f234, %f233, %f9, %f212;
	fma.rn.f32 	%f235, %f233, %f10, %f218;
	fma.rn.f32 	%f236, %f227, %f11, %f191;
	st.local.v4.f32 	[%rd32+-912], {%f193, %f221, %f228, %f236};
	fma.rn.f32 	%f237, %f227, %f12, %f197;
	st.local.v4.f32 	[%rd32+-592], {%f198, %f222, %f229, %f237};
	fma.rn.f32 	%f238, %f230, %f11, %f202;
	st.local.v4.f32 	[%rd32+-272], {%f204, %f223, %f231, %f238};
	fma.rn.f32 	%f239, %f230, %f12, %f208;
	st.local.v4.f32 	[%rd32+48], {%f209, %f224, %f232, %f239};
	fma.rn.f32 	%f240, %f233, %f11, %f213;
	st.local.v4.f32 	[%rd32+368], {%f215, %f225, %f234, %f240};
	fma.rn.f32 	%f241, %f233, %f12, %f219;
	st.local.v4.f32 	[%rd32+688], {%f220, %f226, %f235, %f241};
	ld.local.v4.f32 	{%f242, %f243, %f244, %f245}, [%rd32+-896];
	ld.shared.f32 	%f246, [%r73+-56];
	fma.rn.f32 	%f247, %f246, %f9, %f242;
	ld.local.v4.f32 	{%f248, %f249, %f250, %f251}, [%rd32+-576];
	fma.rn.f32 	%f252, %f246, %f10, %f248;
	ld.local.v4.f32 	{%f253, %f254, %f255, %f256}, [%rd32+-256];
	ld.shared.f32 	%f257, [%r73+24];
	fma.rn.f32 	%f258, %f257, %f9, %f253;
	ld.local.v4.f32 	{%f259, %f260, %f261, %f262}, [%rd32+64];
	fma.rn.f32 	%f263, %f257, %f10, %f259;
	ld.local.v4.f32 	{%f264, %f265, %f266, %f267}, [%rd32+384];
	ld.shared.f32 	%f268, [%r73+104];
	fma.rn.f32 	%f269, %f268, %f9, %f264;
	ld.local.v4.f32 	{%f270, %f271, %f272, %f273}, [%rd32+704];
	fma.rn.f32 	%f274, %f268, %f10, %f270;
	fma.rn.f32 	%f275, %f246, %f11, %f243;
	fma.rn.f32 	%f276, %f246, %f12, %f249;
	fma.rn.f32 	%f277, %f257, %f11, %f254;
	fma.rn.f32 	%f278, %f257, %f12, %f260;
	fma.rn.f32 	%f279, %f268, %f11, %f265;
	fma.rn.f32 	%f280, %f268, %f12, %f271;
	ld.shared.f32 	%f281, [%r73+-48];
	fma.rn.f32 	%f282, %f281, %f9, %f244;
	fma.rn.f32 	%f283, %f281, %f10, %f250;
	ld.shared.f32 	%f284, [%r73+32];
	fma.rn.f32 	%f285, %f284, %f9, %f255;
	fma.rn.f32 	%f286, %f284, %f10, %f261;
	ld.shared.f32 	%f287, [%r73+112];
	fma.rn.f32 	%f288, %f287, %f9, %f266;
	fma.rn.f32 	%f289, %f287, %f10, %f272;
	fma.rn.f32 	%f290, %f281, %f11, %f245;
	st.local.v4.f32 	[%rd32+-896], {%f247, %f275, %f282, %f290};
	fma.rn.f32 	%f291, %f281, %f12, %f251;
	st.local.v4.f32 	[%rd32+-576], {%f252, %f276, %f283, %f291};
	fma.rn.f32 	%f292, %f284, %f11, %f256;
	st.local.v4.f32 	[%rd32+-256], {%f258, %f277, %f285, %f292};
	fma.rn.f32 	%f293, %f284, %f12, %f262;
	st.local.v4.f32 	[%rd32+64], {%f263, %f278, %f286, %f293};
	fma.rn.f32 	%f294, %f287, %f11, %f267;
	st.local.v4.f32 	[%rd32+384], {%f269, %f279, %f288, %f294};
	fma.rn.f32 	%f295, %f287, %f12, %f273;
	st.local.v4.f32 	[%rd32+704], {%f274, %f280, %f289, %f295};
	add.s32 	%r79, %r79, 236;
	add.s64 	%rd32, %rd32, 80;
	setp.ne.s32 	%p15, %r79, 1064;
	@%p15 bra 	$L__BB0_14;
	add.s32 	%r78, %r78, 1;
	setp.ne.s32 	%p16, %r78, 256;
	@%p16 bra 	$L__BB0_3;
	add.s32 	%r77, %r77, 1;
	setp.ne.s32 	%p17, %r77, 3;
	@%p17 bra 	$L__BB0_2;
	add.s32 	%r76, %r76, 1;
	setp.ne.s32 	%p18, %r76, 3;
	@%p18 bra 	$L__BB0_1;
	ld.param.u64 	%rd31, [my_kernel_kernel0_param_3];
	ld.param.u64 	%rd30, [my_kernel_kernel0_param_2];
	shl.b32 	%r75, %r4, 8;
	add.s32 	%r80, %r2, %r75;
	cvta.to.global.u64 	%rd25, %rd31;
	mul.wide.u32 	%rd26, %r2, 4;
	add.s64 	%rd27, %rd25, %rd26;
	ld.global.nc.f32 	%f13, [%rd27];
	ld.global.nc.f32 	%f14, [%rd27+512];
	ld.global.nc.f32 	%f15, [%rd27+4];
	ld.global.nc.f32 	%f16, [%rd27+516];
	cvta.to.global.u64 	%rd6, %rd30;
	mov.b32 	%r81, 0;
$L__BB0_19:
	ld.local.v4.f32 	{%f296, %f297, %f298, %f299}, [%rd33+-960];
	add.f32 	%f300, %f296, %f13;
	max.f32 	%f301, %f300, 0f00000000;
	mul.wide.u32 	%rd28, %r80, 4;
	add.s64 	%rd29, %rd6, %rd28;
	st.global.f32 	[%rd29], %f301;
	ld.local.v4.f32 	{%f302, %f303, %f304, %f305}, [%rd33+-640];
	add.f32 	%f306, %f302, %f14;
	max.f32 	%f307, %f306, 0f00000000;
	st.global.f32 	[%rd29+512], %f307;
	ld.local.v4.f32 	{%f308, %f309, %f310, %f311}, [%rd33+-320];
	add.f32 	%f312, %f308, %f13;
	max.f32 	%f313, %f312, 0f00000000;
	st.global.f32 	[%rd29+307200], %f313;
	ld.local.v4.f32 	{%f314, %f315, %f316, %f317}, [%rd33];
	add.f32 	%f318, %f314, %f14;
	max.f32 	%f319, %f318, 0f00000000;
	st.global.f32 	[%rd29+307712], %f319;
	ld.local.v4.f32 	{%f320, %f321, %f322, %f323}, [%rd33+320];
	add.f32 	%f324, %f320, %f13;
	max.f32 	%f325, %f324, 0f00000000;
	st.global.f32 	[%rd29+614400], %f325;
	ld.local.v4.f32 	{%f326, %f327, %f328, %f329}, [%rd33+640];
	add.f32 	%f330, %f326, %f14;
	max.f32 	%f331, %f330, 0f00000000;
	st.global.f32 	[%rd29+614912], %f331;
	add.f32 	%f332, %f297, %f15;
	max.f32 	%f333, %f332, 0f00000000;
	st.global.f32 	[%rd29+4], %f333;
	add.f32 	%f334, %f303, %f16;
	max.f32 	%f335, %f334, 0f00000000;
	st.global.f32 	[%rd29+516], %f335;
	add.f32 	%f336, %f309, %f15;
	max.f32 	%f337, %f336, 0f00000000;
	st.global.f32 	[%rd29+307204], %f337;
	add.f32 	%f338, %f315, %f16;
	max.f32 	%f339, %f338, 0f00000000;
	st.global.f32 	[%rd29+307716], %f339;
	add.f32 	%f340, %f321, %f15;
	max.f32 	%f341, %f340, 0f00000000;
	st.global.f32 	[%rd29+614404], %f341;
	add.f32 	%f342, %f327, %f16;
	max.f32 	%f343, %f342, 0f00000000;
	st.global.f32 	[%rd29+614916], %f343;
	add.f32 	%f344, %f298, %f13;
	max.f32 	%f345, %f344, 0f00000000;
	st.global.f32 	[%rd29+30720], %f345;
	add.f32 	%f346, %f304, %f14;
	max.f32 	%f347, %f346, 0f00000000;
	st.global.f32 	[%rd29+31232], %f347;
	add.f32 	%f348, %f310, %f13;
	max.f32 	%f349, %f348, 0f00000000;
	st.global.f32 	[%rd29+337920], %f349;
	add.f32 	%f350, %f316, %f14;
	max.f32 	%f351, %f350, 0f00000000;
	st.global.f32 	[%rd29+338432], %f351;
	add.f32 	%f352, %f322, %f13;
	max.f32 	%f353, %f352, 0f00000000;
	st.global.f32 	[%rd29+645120], %f353;
	add.f32 	%f354, %f328, %f14;
	max.f32 	%f355, %f354, 0f00000000;
	st.global.f32 	[%rd29+645632], %f355;
	add.f32 	%f356, %f299, %f15;
	max.f32 	%f357, %f356, 0f00000000;
	st.global.f32 	[%rd29+30724], %f357;
	add.f32 	%f358, %f305, %f16;
	max.f32 	%f359, %f358, 0f00000000;
	st.global.f32 	[%rd29+31236], %f359;
	add.f32 	%f360, %f311, %f15;
	max.f32 	%f361, %f360, 0f00000000;
	st.global.f32 	[%rd29+337924], %f361;
	add.f32 	%f362, %f317, %f16;
	max.f32 	%f363, %f362, 0f00000000;
	st.global.f32 	[%rd29+338436], %f363;
	add.f32 	%f364, %f323, %f15;
	max.f32 	%f365, %f364, 0f00000000;
	st.global.f32 	[%rd29+645124], %f365;
	add.f32 	%f366, %f329, %f16;
	max.f32 	%f367, %f366, 0f00000000;
	st.global.f32 	[%rd29+645636], %f367;
	ld.local.v4.f32 	{%f368, %f369, %f370, %f371}, [%rd33+-944];
	add.f32 	%f372, %f368, %f13;
	max.f32 	%f373, %f372, 0f00000000;
	st.global.f32 	[%rd29+61440], %f373;
	ld.local.v4.f32 	{%f374, %f375, %f376, %f377}, [%rd33+-624];
	add.f32 	%f378, %f374, %f14;
	max.f32 	%f379, %f378, 0f00000000;
	st.global.f32 	[%rd29+61952], %f379;
	ld.local.v4.f32 	{%f380, %f381, %f382, %f383}, [%rd33+-304];
	add.f32 	%f384, %f380, %f13;
	max.f32 	%f385, %f384, 0f00000000;
	st.global.f32 	[%rd29+368640], %f385;
	ld.local.v4.f32 	{%f386, %f387, %f388, %f389}, [%rd33+16];
	add.f32 	%f390, %f386, %f14;
	max.f32 	%f391, %f390, 0f00000000;
	st.global.f32 	[%rd29+369152], %f391;
	ld.local.v4.f32 	{%f392, %f393, %f394, %f395}, [%rd33+336];
	add.f32 	%f396, %f392, %f13;
	max.f32 	%f397, %f396, 0f00000000;
	st.global.f32 	[%rd29+675840], %f397;
	ld.local.v4.f32 	{%f398, %f399, %f400, %f401}, [%rd33+656];
	add.f32 	%f402, %f398, %f14;
	max.f32 	%f403, %f402, 0f00000000;
	st.global.f32 	[%rd29+676352], %f403;
	add.f32 	%f404, %f369, %f15;
	max.f32 	%f405, %f404, 0f00000000;
	st.global.f32 	[%rd29+61444], %f405;
	add.f32 	%f406, %f375, %f16;
	max.f32 	%f407, %f406, 0f00000000;
	st.global.f32 	[%rd29+61956], %f407;
	add.f32 	%f408, %f381, %f15;
	max.f32 	%f409, %f408, 0f00000000;
	st.global.f32 	[%rd29+368644], %f409;
	add.f32 	%f410, %f387, %f16;
	max.f32 	%f411, %f410, 0f00000000;
	st.global.f32 	[%rd29+369156], %f411;
	add.f32 	%f412, %f393, %f15;
	max.f32 	%f413, %f412, 0f00000000;
	st.global.f32 	[%rd29+675844], %f413;
	add.f32 	%f414, %f399, %f16;
	max.f32 	%f415, %f414, 0f00000000;
	st.global.f32 	[%rd29+676356], %f415;
	add.f32 	%f416, %f370, %f13;
	max.f32 	%f417, %f416, 0f00000000;
	st.global.f32 	[%rd29+92160], %f417;
	add.f32 	%f418, %f376, %f14;
	max.f32 	%f419, %f418, 0f00000000;
	st.global.f32 	[%rd29+92672], %f419;
	add.f32 	%f420, %f382, %f13;
	max.f32 	%f421, %f420, 0f00000000;
	st.global.f32 	[%rd29+399360], %f421;
	add.f32 	%f422, %f388, %f14;
	max.f32 	%f423, %f422, 0f00000000;
	st.global.f32 	[%rd29+399872], %f423;
	add.f32 	%f424, %f394, %f13;
	max.f32 	%f425, %f424, 0f00000000;
	st.global.f32 	[%rd29+706560], %f425;
	add.f32 	%f426, %f400, %f14;
	max.f32 	%f427, %f426, 0f00000000;
	st.global.f32 	[%rd29+707072], %f427;
	add.f32 	%f428, %f371, %f15;
	max.f32 	%f429, %f428, 0f00000000;
	st.global.f32 	[%rd29+92164], %f429;
	add.f32 	%f430, %f377, %f16;
	max.f32 	%f431, %f430, 0f00000000;
	st.global.f32 	[%rd29+92676], %f431;
	add.f32 	%f432, %f383, %f15;
	max.f32 	%f433, %f432, 0f00000000;
	st.global.f32 	[%rd29+399364], %f433;
	add.f32 	%f434, %f389, %f16;
	max.f32 	%f435, %f434, 0f00000000;
	st.global.f32 	[%rd29+399876], %f435;
	add.f32 	%f436, %f395, %f15;
	max.f32 	%f437, %f436, 0f00000000;
	st.global.f32 	[%rd29+706564], %f437;
	add.f32 	%f438, %f401, %f16;
	max.f32 	%f439, %f438, 0f00000000;
	st.global.f32 	[%rd29+707076], %f439;
	ld.local.v4.f32 	{%f440, %f441, %f442, %f443}, [%rd33+-928];
	add.f32 	%f444, %f440, %f13;
	max.f32 	%f445, %f444, 0f00000000;
	st.global.f32 	[%rd29+122880], %f445;
	ld.local.v4.f32 	{%f446, %f447, %f448, %f449}, [%rd33+-608];
	add.f32 	%f450, %f446, %f14;
	max.f32 	%f451, %f450, 0f00000000;
	st.global.f32 	[%rd29+123392], %f451;
	ld.local.v4.f32 	{%f452, %f453, %f454, %f455}, [%rd33+-288];
	add.f32 	%f456, %f452, %f13;
	max.f32 	%f457, %f456, 0f00000000;
	st.global.f32 	[%rd29+430080], %f457;
	ld.local.v4.f32 	{%f458, %f459, %f460, %f461}, [%rd33+32];
	add.f32 	%f462, %f458, %f14;
	max.f32 	%f463, %f462, 0f00000000;
	st.global.f32 	[%rd29+430592], %f463;
	ld.local.v4.f32 	{%f464, %f465, %f466, %f467}, [%rd33+352];
	add.f32 	%f468, %f464, %f13;
	max.f32 	%f469, %f468, 0f00000000;
	st.global.f32 	[%rd29+737280], %f469;
	ld.local.v4.f32 	{%f470, %f471, %f472, %f473}, [%rd33+672];
	add.f32 	%f474, %f470, %f14;
	max.f32 	%f475, %f474, 0f00000000;
	st.global.f32 	[%rd29+737792], %f475;
	add.f32 	%f476, %f441, %f15;
	max.f32 	%f477, %f476, 0f00000000;
	st.global.f32 	[%rd29+122884], %f477;
	add.f32 	%f478, %f447, %f16;
	max.f32 	%f479, %f478, 0f00000000;
	st.global.f32 	[%rd29+123396], %f479;
	add.f32 	%f480, %f453, %f15;
	max.f32 	%f481, %f480, 0f00000000;
	st.global.f32 	[%rd29+430084], %f481;
	add.f32 	%f482, %f459, %f16;
	max.f32 	%f483, %f482, 0f00000000;
	st.global.f32 	[%rd29+430596], %f483;
	add.f32 	%f484, %f465, %f15;
	max.f32 	%f485, %f484, 0f00000000;
	st.global.f32 	[%rd29+737284], %f485;
	add.f32 	%f486, %f471, %f16;
	max.f32 	%f487, %f486, 0f00000000;
	st.global.f32 	[%rd29+737796], %f487;
	add.f32 	%f488, %f442, %f13;
	max.f32 	%f489, %f488, 0f00000000;
	st.global.f32 	[%rd29+153600], %f489;
	add.f32 	%f490, %f448, %f14;
	max.f32 	%f491, %f490, 0f00000000;
	st.global.f32 	[%rd29+154112], %f491;
	add.f32 	%f492, %f454, %f13;
	max.f32 	%f493, %f492, 0f00000000;
	st.global.f32 	[%rd29+460800], %f493;
	add.f32 	%f494, %f460, %f14;
	max.f32 	%f495, %f494, 0f00000000;
	st.global.f32 	[%rd29+461312], %f495;
	add.f32 	%f496, %f466, %f13;
	max.f32 	%f497, %f496, 0f00000000;
	st.global.f32 	[%rd29+768000], %f497;
	add.f32 	%f498, %f472, %f14;
	max.f32 	%f499, %f498, 0f00000000;
	st.global.f32 	[%rd29+768512], %f499;
	add.f32 	%f500, %f443, %f15;
	max.f32 	%f501, %f500, 0f00000000;
	st.global.f32 	[%rd29+153604], %f501;
	add.f32 	%f502, %f449, %f16;
	max.f32 	%f503, %f502, 0f00000000;
	st.global.f32 	[%rd29+154116], %f503;
	add.f32 	%f504, %f455, %f15;
	max.f32 	%f505, %f504, 0f00000000;
	st.global.f32 	[%rd29+460804], %f505;
	add.f32 	%f506, %f461, %f16;
	max.f32 	%f507, %f506, 0f00000000;
	st.global.f32 	[%rd29+461316], %f507;
	add.f32 	%f508, %f467, %f15;
	max.f32 	%f509, %f508, 0f00000000;
	st.global.f32 	[%rd29+768004], %f509;
	add.f32 	%f510, %f473, %f16;
	max.f32 	%f511, %f510, 0f00000000;
	st.global.f32 	[%rd29+768516], %f511;
	ld.local.v4.f32 	{%f512, %f513, %f514, %f515}, [%rd33+-912];
	add.f32 	%f516, %f512, %f13;
	max.f32 	%f517, %f516, 0f00000000;
	st.global.f32 	[%rd29+184320], %f517;
	ld.local.v4.f32 	{%f518, %f519, %f520, %f521}, [%rd33+-592];
	add.f32 	%f522, %f518, %f14;
	max.f32 	%f523, %f522, 0f00000000;
	st.global.f32 	[%rd29+184832], %f523;
	ld.local.v4.f32 	{%f524, %f525, %f526, %f527}, [%rd33+-272];
	add.f32 	%f528, %f524, %f13;
	max.f32 	%f529, %f528, 0f00000000;
	st.global.f32 	[%rd29+491520], %f529;
	ld.local.v4.f32 	{%f530, %f531, %f532, %f533}, [%rd33+48];
	add.f32 	%f534, %f530, %f14;
	max.f32 	%f535, %f534, 0f00000000;
	st.global.f32 	[%rd29+492032], %f535;
	ld.local.v4.f32 	{%f536, %f537, %f538, %f539}, [%rd33+368];
	add.f32 	%f540, %f536, %f13;
	max.f32 	%f541, %f540, 0f00000000;
	st.global.f32 	[%rd29+798720], %f541;
	ld.local.v4.f32 	{%f542, %f543, %f544, %f545}, [%rd33+688];
	add.f32 	%f546, %f542, %f14;
	max.f32 	%f547, %f546, 0f00000000;
	st.global.f32 	[%rd29+799232], %f547;
	add.f32 	%f548, %f513, %f15;
	max.f32 	%f549, %f548, 0f00000000;
	st.global.f32 	[%rd29+184324], %f549;
	add.f32 	%f550, %f519, %f16;
	max.f32 	%f551, %f550, 0f00000000;
	st.global.f32 	[%rd29+184836], %f551;
	add.f32 	%f552, %f525, %f15;
	max.f32 	%f553, %f552, 0f00000000;
	st.global.f32 	[%rd29+491524], %f553;
	add.f32 	%f554, %f531, %f16;
	max.f32 	%f555, %f554, 0f00000000;
	st.global.f32 	[%rd29+492036], %f555;
	add.f32 	%f556, %f537, %f15;
	max.f32 	%f557, %f556, 0f00000000;
	st.global.f32 	[%rd29+798724], %f557;
	add.f32 	%f558, %f543, %f16;
	max.f32 	%f559, %f558, 0f00000000;
	st.global.f32 	[%rd29+799236], %f559;
	add.f32 	%f560, %f514, %f13;
	max.f32 	%f561, %f560, 0f00000000;
	st.global.f32 	[%rd29+215040], %f561;
	add.f32 	%f562, %f520, %f14;
	max.f32 	%f563, %f562, 0f00000000;
	st.global.f32 	[%rd29+215552], %f563;
	add.f32 	%f564, %f526, %f13;
	max.f32 	%f565, %f564, 0f00000000;
	st.global.f32 	[%rd29+522240], %f565;
	add.f32 	%f566, %f532, %f14;
	max.f32 	%f567, %f566, 0f00000000;
	st.global.f32 	[%rd29+522752], %f567;
	add.f32 	%f568, %f538, %f13;
	max.f32 	%f569, %f568, 0f00000000;
	st.global.f32 	[%rd29+829440], %f569;
	add.f32 	%f570, %f544, %f14;
	max.f32 	%f571, %f570, 0f00000000;
	st.global.f32 	[%rd29+829952], %f571;
	add.f32 	%f572, %f515, %f15;
	max.f32 	%f573, %f572, 0f00000000;
	st.global.f32 	[%rd29+215044], %f573;
	add.f32 	%f574, %f521, %f16;
	max.f32 	%f575, %f574, 0f00000000;
	st.global.f32 	[%rd29+215556], %f575;
	add.f32 	%f576, %f527, %f15;
	max.f32 	%f577, %f576, 0f00000000;
	st.global.f32 	[%rd29+522244], %f577;
	add.f32 	%f578, %f533, %f16;
	max.f32 	%f579, %f578, 0f00000000;
	st.global.f32 	[%rd29+522756], %f579;
	add.f32 	%f580, %f539, %f15;
	max.f32 	%f581, %f580, 0f00000000;
	st.global.f32 	[%rd29+829444], %f581;
	add.f32 	%f582, %f545, %f16;
	max.f32 	%f583, %f582, 0f00000000;
	st.global.f32 	[%rd29+829956], %f583;
	ld.local.v4.f32 	{%f584, %f585, %f586, %f587}, [%rd33+-896];
	add.f32 	%f588, %f584, %f13;
	max.f32 	%f589, %f588, 0f00000000;
	st.global.f32 	[%rd29+245760], %f589;
	ld.local.v4.f32 	{%f590, %f591, %f592, %f593}, [%rd33+-576];
	add.f32 	%f594, %f590, %f14;
	max.f32 	%f595, %f594, 0f00000000;
	st.global.f32 	[%rd29+246272], %f595;
	ld.local.v4.f32 	{%f596, %f597, %f598, %f599}, [%rd33+-256];
	add.f32 	%f600, %f596, %f13;
	max.f32 	%f601, %f600, 0f00000000;
	st.global.f32 	[%rd29+552960], %f601;
	ld.local.v4.f32 	{%f602, %f603, %f604, %f605}, [%rd33+64];
	add.f32 	%f606, %f602, %f14;
	max.f32 	%f607, %f606, 0f00000000;
	st.global.f32 	[%rd29+553472], %f607;
	ld.local.v4.f32 	{%f608, %f609, %f610, %f611}, [%rd33+384];
	add.f32 	%f612, %f608, %f13;
	max.f32 	%f613, %f612, 0f00000000;
	st.global.f32 	[%rd29+860160], %f613;
	ld.local.v4.f32 	{%f614, %f615, %f616, %f617}, [%rd33+704];
	add.f32 	%f618, %f614, %f14;
	max.f32 	%f619, %f618, 0f00000000;
	st.global.f32 	[%rd29+860672], %f619;
	add.f32 	%f620, %f585, %f15;
	max.f32 	%f621, %f620, 0f00000000;
	st.global.f32 	[%rd29+245764], %f621;
	add.f32 	%f622, %f591, %f16;
	max.f32 	%f623, %f622, 0f00000000;
	st.global.f32 	[%rd29+246276], %f623;
	add.f32 	%f624, %f597, %f15;
	max.f32 	%f625, %f624, 0f00000000;
	st.global.f32 	[%rd29+552964], %f625;
	add.f32 	%f626, %f603, %f16;
	max.f32 	%f627, %f626, 0f00000000;
	st.global.f32 	[%rd29+553476], %f627;
	add.f32 	%f628, %f609, %f15;
	max.f32 	%f629, %f628, 0f00000000;
	st.global.f32 	[%rd29+860164], %f629;
	add.f32 	%f630, %f615, %f16;
	max.f32 	%f631, %f630, 0f00000000;
	st.global.f32 	[%rd29+860676], %f631;
	add.f32 	%f632, %f586, %f13;
	max.f32 	%f633, %f632, 0f00000000;
	st.global.f32 	[%rd29+276480], %f633;
	add.f32 	%f634, %f592, %f14;
	max.f32 	%f635, %f634, 0f00000000;
	st.global.f32 	[%rd29+276992], %f635;
	add.f32 	%f636, %f598, %f13;
	max.f32 	%f637, %f636, 0f00000000;
	st.global.f32 	[%rd29+583680], %f637;
	add.f32 	%f638, %f604, %f14;
	max.f32 	%f639, %f638, 0f00000000;
	st.global.f32 	[%rd29+584192], %f639;
	add.f32 	%f640, %f610, %f13;
	max.f32 	%f641, %f640, 0f00000000;
	st.global.f32 	[%rd29+890880], %f641;
	add.f32 	%f642, %f616, %f14;
	max.f32 	%f643, %f642, 0f00000000;
	st.global.f32 	[%rd29+891392], %f643;
	add.f32 	%f644, %f587, %f15;
	max.f32 	%f645, %f644, 0f00000000;
	st.global.f32 	[%rd29+276484], %f645;
	add.f32 	%f646, %f593, %f16;
	max.f32 	%f647, %f646, 0f00000000;
	st.global.f32 	[%rd29+276996], %f647;
	add.f32 	%f648, %f599, %f15;
	max.f32 	%f649, %f648, 0f00000000;
	st.global.f32 	[%rd29+583684], %f649;
	add.f32 	%f650, %f605, %f16;
	max.f32 	%f651, %f650, 0f00000000;
	st.global.f32 	[%rd29+584196], %f651;
	add.f32 	%f652, %f611, %f15;
	max.f32 	%f653, %f652, 0f00000000;
	st.global.f32 	[%rd29+890884], %f653;
	add.f32 	%f654, %f617, %f16;
	max.f32 	%f655, %f654, 0f00000000;
	st.global.f32 	[%rd29+891396], %f655;
	add.s32 	%r81, %r81, 1;
	add.s32 	%r80, %r80, 230400;
	add.s64 	%rd33, %rd33, 80;
	setp.ne.s32 	%p19, %r81, 4;
	@%p19 bra 	$L__BB0_19;
	ret;

}


// ===== COMPILED SASS (sm_100) =====

	.target	sm_100

	.elftype	@"ET_EXEC"


//--------------------- .note.nv.tkinfo           --------------------------
	.section	.note.nv.tkinfo,"",@"SHT_NOTE"
	.sectionflags	@"SHF_NOTE_NV_TKINFO"
	.tkinfo
        /*0018*/ 	.word	0x00000002
        /*0030*/ 	.string	""
        /*0030*/ 	.string	"ptxas"
        /*0030*/ 	.string	"Cuda compilation tools, release 13.0, V13.0.88"
        /*0030*/ 	.string	"Build cuda_13.0.r13.0/compiler.36424714_0"
        /*0030*/ 	.string	"-arch sm_100 -m 64 "



//--------------------- .note.nv.cuinfo           --------------------------
	.section	.note.nv.cuinfo,"",@"SHT_NOTE"
	.sectionflags	@"SHF_NOTE_NV_CUINFO"
        /*0018*/ 	.short	0x0002
        /*001a*/ 	.short	0x0064
        /*001c*/ 	.short	0x0082
	.zero		2


//--------------------- .nv.info                  --------------------------
	.section	.nv.info,"",@"SHT_CUDA_INFO"
	.align	4


	//----- nvinfo : EIATTR_REGCOUNT
	.align		4
        /*0000*/ 	.byte	0x04, 0x2f
        /*0002*/ 	.short	(.L_1 - .L_0)
	.align		4
.L_0:
        /*0004*/ 	.word	index@(my_kernel_kernel0)
        /*0008*/ 	.word	0x00000038


	//----- nvinfo : EIATTR_FRAME_SIZE
	.align		4
.L_1:
        /*000c*/ 	.byte	0x04, 0x11
        /*000e*/ 	.short	(.L_3 - .L_2)
	.align		4
.L_2:
        /*0010*/ 	.word	index@(my_kernel_kernel0)
        /*0014*/ 	.word	0x00000780


	//----- nvinfo : EIATTR_MIN_STACK_SIZE
	.align		4
.L_3:
        /*0018*/ 	.byte	0x04, 0x12
        /*001a*/ 	.short	(.L_5 - .L_4)
	.align		4
.L_4:
        /*001c*/ 	.word	index@(my_kernel_kernel0)
        /*0020*/ 	.word	0x00000780
.L_5:


//--------------------- .nv.compat                --------------------------
	.section	.nv.compat,"",@"SHT_CUDA_COMPAT_INFO"
	.align	4
        /*0000*/ 	.byte	0x02, 0x09, 0x00, 0x00, 0x02, 0x02, 0x01, 0x00, 0x02, 0x05, 0x05, 0x00, 0x03, 0x07, 0x01, 0x01
        /*0010*/ 	.byte	0x02, 0x03, 0x00, 0x00, 0x02, 0x06, 0x01, 0x00, 0x04, 0x0b, 0x08, 0x00, 0x09, 0x00, 0x00, 0x00
        /*0020*/ 	.byte	0x00, 0x00, 0x00, 0x00


//--------------------- .nv.info.my_kernel_kernel0 --------------------------
	.section	.nv.info.my_kernel_kernel0,"",@"SHT_CUDA_INFO"
	.sectionflags	@""
	.align	4


	//----- nvinfo : EIATTR_CUDA_API_VERSION
	.align		4
        /*0000*/ 	.byte	0x04, 0x37
        /*0002*/ 	.short	(.L_7 - .L_6)
.L_6:
        /*0004*/ 	.word	0x00000082


	//----- nvinfo : EIATTR_KPARAM_INFO
	.align		4
.L_7:
        /*0008*/ 	.byte	0x04, 0x17
        /*000a*/ 	.short	(.L_9 - .L_8)
.L_8:
        /*000c*/ 	.word	0x00000000
        /*0010*/ 	.short	0x0003
        /*0012*/ 	.short	0x0018
        /*0014*/ 	.byte	0x00, 0xf5, 0x21, 0x00


	//----- nvinfo : EIATTR_KPARAM_INFO
	.align		4
.L_9:
        /*0018*/ 	.byte	0x04, 0x17
        /*001a*/ 	.short	(.L_11 - .L_10)
.L_10:
        /*001c*/ 	.word	0x00000000
        /*0020*/ 	.short	0x0002
        /*0022*/ 	.short	0x0010
        /*0024*/ 	.byte	0x00, 0xf5, 0x21, 0x00


	//----- nvinfo : EIATTR_KPARAM_INFO
	.align		4
.L_11:
        /*0028*/ 	.byte	0x04, 0x17
        /*002a*/ 	.short	(.L_13 - .L_12)
.L_12:
        /*002c*/ 	.word	0x00000000
        /*0030*/ 	.short	0x0001
        /*0032*/ 	.short	0x0008
        /*0034*/ 	.byte	0x00, 0xf5, 0x21, 0x00


	//----- nvinfo : EIATTR_KPARAM_INFO
	.align		4
.L_13:
        /*0038*/ 	.byte	0x04, 0x17
        /*003a*/ 	.short	(.L_15 - .L_14)
.L_14:
        /*003c*/ 	.word	0x00000000
        /*0040*/ 	.short	0x0000
        /*0042*/ 	.short	0x0000
        /*0044*/ 	.byte	0x00, 0xf5, 0x21, 0x00


	//----- nvinfo : EIATTR_SPARSE_MMA_MASK
	.align		4
.L_15:
        /*0048*/ 	.byte	0x03, 0x50
        /*004a*/ 	.short	0x0000


	//----- nvinfo : EIATTR_MAXREG_COUNT
	.align		4
        /*004c*/ 	.byte	0x03, 0x1b
        /*004e*/ 	.short	0x00ff


	//----- nvinfo : EIATTR_NUM_BARRIERS
	.align		4
        /*0050*/ 	.byte	0x02, 0x4c
        /*0052*/ 	.byte	0x01
	.zero		1


	//----- nvinfo : EIATTR_MERCURY_ISA_VERSION
	.align		4
        /*0054*/ 	.byte	0x03, 0x5f
        /*0056*/ 	.short	0x0101


	//----- nvinfo : EIATTR_VRC_CTA_INIT_COUNT
	.align		4
        /*0058*/ 	.byte	0x02, 0x4a
	.zero		1
	.zero		1


	//----- nvinfo : EIATTR_EXIT_INSTR_OFFSETS
	.align		4
        /*005c*/ 	.byte	0x04, 0x1c
        /*005e*/ 	.short	(.L_17 - .L_16)


	//   ....[0]....
.L_16:
        /*0060*/ 	.word	0x00003810


	//----- nvinfo : EIATTR_CRS_STACK_SIZE
	.align		4
.L_17:
        /*0064*/ 	.byte	0x04, 0x1e
        /*0066*/ 	.short	(.L_19 - .L_18)
.L_18:
        /*0068*/ 	.word	0x00000000


	//----- nvinfo : EIATTR_CBANK_PARAM_SIZE
	.align		4
.L_19:
        /*006c*/ 	.byte	0x03, 0x19
        /*006e*/ 	.short	0x0020


	//----- nvinfo : EIATTR_PARAM_CBANK
	.align		4
        /*0070*/ 	.byte	0x04, 0x0a
        /*0072*/ 	.short	(.L_21 - .L_20)
	.align		4
.L_20:
        /*0074*/ 	.word	index@(.nv.constant0.my_kernel_kernel0)
        /*0078*/ 	.short	0x0380
        /*007a*/ 	.short	0x0020


	//----- nvinfo : EIATTR_SW_WAR
	.align		4
.L_21:
        /*007c*/ 	.byte	0x04, 0x36
        /*007e*/ 	.short	(.L_23 - .L_22)
.L_22:
        /*0080*/ 	.word	0x00000008
.L_23:


//--------------------- .nv.callgraph             --------------------------
	.section	.nv.callgraph,"",@"SHT_CUDA_CALLGRAPH"
	.align	4
	.sectionentsize	8
	.align		4
        /*0000*/ 	.word	0x00000000
	.align		4
        /*0004*/ 	.word	0xffffffff
	.align		4
        /*0008*/ 	.word	0x00000000
	.align		4
        /*000c*/ 	.word	0xfffffffe
	.align		4
        /*0010*/ 	.word	0x00000000
	.align		4
        /*0014*/ 	.word	0xfffffffd
	.align		4
        /*0018*/ 	.word	0x00000000
	.align		4
        /*001c*/ 	.word	0xfffffffc


//--------------------- .text.my_kernel_kernel0   --------------------------
	.section	.text.my_kernel_kernel0,"ax",@progbits
	.align	128
        .global         my_kernel_kernel0
        .type           my_kernel_kernel0,@function
        .size           my_kernel_kernel0,(.L_x_8 - my_kernel_kernel0)
        .other          my_kernel_kernel0,@"STO_CUDA_ENTRY STV_DEFAULT"
my_kernel_kernel0:
.text.my_kernel_kernel0:
[----:B------:R-:W0:Y:S01]  /*0000*/  LDC R1, c[0x0][0x37c] ;  /* 0x0000df00ff017b82 */ /* 0x000e220000000800 */
[----:B------:R-:W1:Y:S07]  /*0010*/  S2R R41, SR_TID.X ;  /* 0x0000000000297919 */ /* 0x000e6e0000002100 */
[----:B------:R-:W2:Y:S01]  /*0020*/  S2UR UR6, SR_CgaCtaId ;  /* 0x00000000000679c3 */ /* 0x000ea20000008800 */
[----:B0-----:R-:W-:Y:S01]  /*0030*/  IADD3 R1, PT, PT, R1, -0x780, RZ ;  /* 0xfffff88001017810 */ /* 0x001fe20007ffe0ff */
[----:B------:R-:W-:Y:S01]  /*0040*/  UMOV UR4, 0x400 ;  /* 0x0000040000047882 */ /* 0x000fe20000000000 */
[----:B------:R-:W0:Y:S01]  /*0050*/  S2R R40, SR_CTAID.X ;  /* 0x0000000000287919 */ /* 0x000e220000002500 */
[----:B------:R-:W-:Y:S01]  /*0060*/  UIADD3 UR5, UPT, UPT, UR4, 0x3b0, URZ ;  /* 0x000003b004057890 */ /* 0x000fe2000fffe0ff */
[----:B------:R-:W-:Y:S01]  /*0070*/  IADD3 R38, PT, PT, R1, 0x3c0, RZ ;  /* 0x000003c001267810 */ /* 0x000fe20007ffe0ff */
[----:B------:R-:W3:Y:S01]  /*0080*/  LDCU.64 UR8, c[0x0][0x358] ;  /* 0x00006b00ff0877ac */ /* 0x000ee20008000a00 */
[----:B------:R4:W-:Y:S04]  /*0090*/  STL.128 [R1], RZ ;  /* 0x000000ff01007387 */ /* 0x0009e80000100c00 */
[----:B------:R4:W-:Y:S04]  /*00a0*/  STL.128 [R1+0x140], RZ ;  /* 0x000140ff01007387 */ /* 0x0009e80000100c00 */
[----:B------:R4:W-:Y:S04]  /*00b0*/  STL.128 [R1+0x280], RZ ;  /* 0x000280ff01007387 */ /* 0x0009e80000100c00 */
[----:B------:R4:W-:Y:S04]  /*00c0*/  STL.128 [R1+0x3c0], RZ ;  /* 0x0003c0ff01007387 */ /* 0x0009e80000100c00 */
[----:B------:R4:W-:Y:S01]  /*00d0*/  STL.128 [R1+0x500], RZ ;  /* 0x000500ff01007387 */ /* 0x0009e20000100c00 */
[----:B--2---:R-:W-:-:S02]  /*00e0*/  ULEA UR5, UR6, UR5, 0x18 ;  /* 0x0000000506057291 */ /* 0x004fc4000f8ec0ff */
[----:B------:R-:W-:Y:S01]  /*00f0*/  ULEA UR4, UR6, UR4, 0x18 ;  /* 0x0000000406047291 */ /* 0x000fe2000f8ec0ff */
[----:B------:R4:W-:Y:S04]  /*0100*/  STL.128 [R1+0x640], RZ ;  /* 0x000640ff01007387 */ /* 0x0009e80000100c00 */
[----:B------:R4:W-:Y:S01]  /*0110*/  STL.128 [R1+0x10], RZ ;  /* 0x000010ff01007387 */ /* 0x0009e20000100c00 */
[C---:B-1----:R-:W-:Y:S02]  /*0120*/  LEA R49, R41.reuse, UR5, 0x2 ;  /* 0x0000000529317c11 */ /* 0x042fe4000f8e10ff */
[----:B------:R-:W-:Y:S01]  /*0130*/  LEA R50, R41, UR4, 0x3 ;  /* 0x0000000429327c11 */ /* 0x000fe2000f8e18ff */
[----:B------:R4:W-:Y:S01]  /*0140*/  STL.128 [R1+0x150], RZ ;  /* 0x000150ff01007387 */ /* 0x0009e20000100c00 */
[----:B------:R-:W-:-:S03]  /*0150*/  UMOV UR4, URZ ;  /* 0x000000ff00047c82 */ /* 0x000fc60008000000 */
[----:B------:R4:W-:Y:S04]  /*0160*/  STL.128 [R1+0x290], RZ ;  /* 0x000290ff01007387 */ /* 0x0009e80000100c00 */
        /* <DEDUP_REMOVED lines=110> */
[----:B0--3--:R4:W-:Y:S02]  /*0850*/  STL.128 [R1+0x770], RZ ;  /* 0x000770ff01007387 */ /* 0x0099e40000100c00 */
.L_x_5:
[----:B------:R-:W0:Y:S01]  /*0860*/  S2R R32, SR_TID.X ;  /* 0x0000000000207919 */ /* 0x000e220000002100 */
[----:B------:R-:W-:Y:S01]  /*0870*/  HFMA2 R48, -RZ, RZ, 0, 0 ;  /* 0x00000000ff307431 */ /* 0x000fe200000001ff */
[----:B0-----:R-:W-:-:S04]  /*0880*/  SHF.L.U32 R32, R32, 0x1, RZ ;  /* 0x0000000120207819 */ /* 0x001fc800000006ff */
[C---:B------:R-:W-:Y:S02]  /*0890*/  IADD3 R3, PT, PT, R32.reuse, 0x1, RZ ;  /* 0x0000000120037810 */ /* 0x040fe40007ffe0ff */
[----:B------:R-:W-:Y:S02]  /*08a0*/  IADD3 R5, PT, PT, R32, 0xa, RZ ;  /* 0x0000000a20057810 */ /* 0x000fe40007ffe0ff */
[----:B------:R-:W-:Y:S02]  /*08b0*/  LOP3.LUT R0, R3, 0xffff, RZ, 0xc0, !PT ;  /* 0x0000ffff03007812 */ /* 0x000fe400078ec0ff */
[----:B------:R-:W-:-:S03]  /*08c0*/  LOP3.LUT R4, R5, 0xffff, RZ, 0xc0, !PT ;  /* 0x0000ffff05047812 */ /* 0x000fc600078ec0ff */
[----:B------:R-:W-:Y:S01]  /*08d0*/  IMAD R2, R0, 0x457, RZ ;  /* 0x0000045700027824 */ /* 0x000fe200078e02ff */
[----:B------:R-:W-:Y:S01]  /*08e0*/  LOP3.LUT R0, R32, 0xffff, RZ, 0xc0, !PT ;  /* 0x0000ffff20007812 */ /* 0x000fe200078ec0ff */
[----:B------:R-:W-:-:S03]  /*08f0*/  IMAD R4, R4, 0x457, RZ ;  /* 0x0000045704047824 */ /* 0x000fc600078e02ff */
[----:B------:R-:W-:Y:S01]  /*0900*/  SHF.R.U32.HI R6, RZ, 0x10, R2 ;  /* 0x00000010ff067819 */ /* 0x000fe20000011602 */
[----:B------:R-:W-:Y:S01]  /*0910*/  IMAD R0, R0, 0x457, RZ ;  /* 0x0000045700007824 */ /* 0x000fe200078e02ff */
[----:B------:R-:W-:Y:S02]  /*0920*/  SHF.R.U32.HI R4, RZ, 0x10, R4 ;  /* 0x00000010ff047819 */ /* 0x000fe40000011604 */
[----:B------:R-:W-:Y:S02]  /*0930*/  PRMT R2, R6, 0x9910, RZ ;  /* 0x0000991006027816 */ /* 0x000fe400000000ff */
[----:B------:R-:W-:Y:S02]  /*0940*/  SHF.R.U32.HI R0, RZ, 0x10, R0 ;  /* 0x00000010ff007819 */ /* 0x000fe40000011600 */
[----:B------:R-:W-:Y:S01]  /*0950*/  PRMT R7, R4, 0x9910, RZ ;  /* 0x0000991004077816 */ /* 0x000fe200000000ff */
[----:B------:R-:W-:Y:S01]  /*0960*/  IMAD R8, R2, 0x3b, RZ ;  /* 0x0000003b02087824 */ /* 0x000fe200078e02ff */
[----:B------:R-:W-:-:S02]  /*0970*/  PRMT R9, R0, 0x9910, RZ ;  /* 0x0000991000097816 */ /* 0x000fc400000000ff */
[----:B------:R-:W-:Y:S01]  /*0980*/  IADD3 R4, PT, PT, R32, 0x80, RZ ;  /* 0x0000008020047810 */ /* 0x000fe20007ffe0ff */
[----:B------:R-:W-:Y:S01]  /*0990*/  IMAD R7, R7, 0x3b, RZ ;  /* 0x0000003b07077824 */ /* 0x000fe200078e02ff */
[----:B------:R-:W-:Y:S02]  /*09a0*/  MOV R2, R9 ;  /* 0x0000000900027202 */ /* 0x000fe40000000f00 */
[----:B------:R-:W-:Y:S02]  /*09b0*/  IADD3 R8, PT, PT, RZ, -R8, RZ ;  /* 0x80000008ff087210 */ /* 0x000fe40007ffe0ff */
[----:B------:R-:W-:Y:S01]  /*09c0*/  LOP3.LUT R4, R4, 0xffff, RZ, 0xc0, !PT ;  /* 0x0000ffff04047812 */ /* 0x000fe200078ec0ff */
[----:B------:R-:W-:Y:S01]  /*09d0*/  IMAD R2, R2, 0x3b, RZ ;  /* 0x0000003b02027824 */ /* 0x000fe200078e02ff */
[----:B------:R-:W-:Y:S02]  /*09e0*/  PRMT R8, R8, 0x7710, RZ ;  /* 0x0000771008087816 */ /* 0x000fe400000000ff */
[----:B------:R-:W-:Y:S01]  /*09f0*/  IADD3 R7, PT, PT, RZ, -R7, RZ ;  /* 0x80000007ff077210 */ /* 0x000fe20007ffe0ff */
[----:B------:R-:W-:Y:S01]  /*0a00*/  IMAD R4, R4, 0x457, RZ ;  /* 0x0000045704047824 */ /* 0x000fe200078e02ff */
[----:B------:R-:W-:-:S02]  /*0a10*/  IADD3 R9, PT, PT, RZ, -R2, RZ ;  /* 0x80000002ff097210 */ /* 0x000fc40007ffe0ff */
[----:B------:R-:W-:Y:S02]  /*0a20*/  IADD3 R10, PT, PT, R3, R8, RZ ;  /* 0x00000008030a7210 */ /* 0x000fe40007ffe0ff */
[----:B------:R-:W-:Y:S02]  /*0a30*/  PRMT R2, R7, 0x7710, RZ ;  /* 0x0000771007027816 */ /* 0x000fe400000000ff */
[----:B------:R-:W-:Y:S02]  /*0a40*/  PRMT R3, R9, 0x7710, RZ ;  /* 0x0000771009037816 */ /* 0x000fe400000000ff */
[----:B------:R-:W-:Y:S02]  /*0a50*/  LEA R7, R40, 0xffffc300, 0x9 ;  /* 0xffffc30028077811 */ /* 0x000fe400078e48ff */
[----:B------:R-:W-:Y:S02]  /*0a60*/  SHF.R.U32.HI R8, RZ, 0x10, R4 ;  /* 0x00000010ff087819 */ /* 0x000fe40000011604 */
[----:B------:R-:W-:Y:S01]  /*0a70*/  IADD3 R9, PT, PT, R5, R2, RZ ;  /* 0x0000000205097210 */ /* 0x000fe20007ffe0ff */
[--C-:B------:R-:W-:Y:S01]  /*0a80*/  IMAD R2, R6, 0xe1000, R7.reuse ;  /* 0x000e100006027824 */ /* 0x100fe200078e0207 */
[----:B------:R-:W-:Y:S01]  /*0a90*/  IADD3 R4, PT, PT, R32, R3, RZ ;  /* 0x0000000320047210 */ /* 0x000fe20007ffe0ff */
[--C-:B------:R-:W-:Y:S01]  /*0aa0*/  IMAD R0, R0, 0xe1000, R7.reuse ;  /* 0x000e100000007824 */ /* 0x100fe200078e0207 */
[----:B------:R-:W-:Y:S01]  /*0ab0*/  LOP3.LUT R5, R10, 0xffff, RZ, 0xc0, !PT ;  /* 0x0000ffff0a057812 */ /* 0x000fe200078ec0ff */
[----:B------:R-:W-:Y:S01]  /*0ac0*/  IMAD R3, R8, 0xe1000, R7 ;  /* 0x000e100008037824 */ /* 0x000fe200078e0207 */
[----:B------:R-:W-:-:S02]  /*0ad0*/  LOP3.LUT R4, R4, 0xffff, RZ, 0xc0, !PT ;  /* 0x0000ffff04047812 */ /* 0x000fc400078ec0ff */
[----:B------:R-:W-:-:S07]  /*0ae0*/  LOP3.LUT R6, R9, 0xffff, RZ, 0xc0, !PT ;  /* 0x0000ffff09067812 */ /* 0x000fce00078ec0ff */
.L_x_4:
[----:B------:R-:W-:Y:S01]  /*0af0*/  IADD3 R9, PT, PT, R32, 0xb, RZ ;  /* 0x0000000b20097810 */ /* 0x000fe20007ffe0ff */
[----:B------:R-:W-:Y:S01]  /*0b00*/  UIMAD UR5, UR4, 0x30000, URZ ;  /* 0x00030000040578a4 */ /* 0x000fe2000f8e02ff */
[----:B------:R-:W-:Y:S02]  /*0b10*/  SHF.L.U32 R13, R40, 0x1, RZ ;  /* 0x00000001280d7819 */ /* 0x000fe400000006ff */
[----:B------:R-:W-:Y:S02]  /*0b20*/  LOP3.LUT R8, R9, 0xffff, RZ, 0xc0, !PT ;  /* 0x0000ffff09087812 */ /* 0x000fe400078ec0ff */
[----:B------:R-:W-:Y:S02]  /*0b30*/  LOP3.LUT P2, RZ, R48, R13, RZ, 0xfc, !PT ;  /* 0x0000000d30ff7212 */ /* 0x000fe4000784fcff */
[----:B------:R-:W-:Y:S01]  /*0b40*/  IADD3 R13, PT, PT, R4, UR4, RZ ;  /* 0x00000004040d7c10 */ /* 0x000fe2000fffe0ff */
[----:B------:R-:W-:Y:S01]  /*0b50*/  IMAD R8, R8, 0x457, RZ ;  /* 0x0000045708087824 */ /* 0x000fe200078e02ff */
[----:B------:R-:W-:-:S02]  /*0b60*/  LOP3.LUT R33, R41, UR5, RZ, 0xfc, !PT ;  /* 0x0000000529217c12 */ /* 0x000fc4000f8efcff */
[----:B------:R-:W-:Y:S01]  /*0b70*/  LOP3.LUT P1, RZ, R4, UR4, RZ, 0xfc, !PT ;  /* 0x0000000404ff7c12 */ /* 0x000fe2000f82fcff */
[----:B------:R-:W-:Y:S01]  /*0b80*/  IMAD R13, R13, 0x3c00, R0 ;  /* 0x00003c000d0d7824 */ /* 0x000fe200078e0200 */
[----:B------:R-:W-:Y:S02]  /*0b90*/  SHF.R.U32.HI R8, RZ, 0x10, R8 ;  /* 0x00000010ff087819 */ /* 0x000fe40000011608 */
[----:B------:R-:W-:Y:S02]  /*0ba0*/  LOP3.LUT P0, RZ, R5, UR4, RZ, 0xfc, !PT ;  /* 0x0000000405ff7c12 */ /* 0x000fe4000f80fcff */
[----:B------:R-:W-:Y:S02]  /*0bb0*/  PRMT R8, R8, 0x9910, RZ ;  /* 0x0000991008087816 */ /* 0x000fe400000000ff */
[----:B------:R-:W-:Y:S02]  /*0bc0*/  LOP3.LUT P4, RZ, R6, UR4, RZ, 0xfc, !PT ;  /* 0x0000000406ff7c12 */ /* 0x000fe4000f88fcff */
[----:B------:R-:W-:Y:S01]  /*0bd0*/  LEA R37, R48, R13, 0x8 ;  /* 0x0000000d30257211 */ /* 0x000fe200078e40ff */
[----:B------:R-:W-:Y:S01]  /*0be0*/  IMAD R10, R8, 0x3b, RZ ;  /* 0x0000003b080a7824 */ /* 0x000fe200078e02ff */
[----:B------:R-:W-:-:S02]  /*0bf0*/  IADD3 R8, PT, PT, R32, 0x81, RZ ;  /* 0x0000008120087810 */ /* 0x000fc40007ffe0ff */
[----:B------:R-:W-:Y:S02]  /*0c00*/  LEA R33, R48, R33, 0x10 ;  /* 0x0000002130217211 */ /* 0x000fe400078e80ff */
[----:B------:R-:W-:Y:S02]  /*0c10*/  IADD3 R10, PT, PT, RZ, -R10, RZ ;  /* 0x8000000aff0a7210 */ /* 0x000fe40007ffe0ff */
[----:B------:R-:W-:Y:S02]  /*0c20*/  LOP3.LUT R8, R8, 0xffff, RZ, 0xc0, !PT ;  /* 0x0000ffff08087812 */ /* 0x000fe400078ec0ff */
[----:B------:R-:W-:Y:S02]  /*0c30*/  PRMT R10, R10, 0x7710, RZ ;  /* 0x000077100a0a7816 */ /* 0x000fe400000000ff */
[----:B------:R-:W-:Y:S01]  /*0c40*/  PLOP3.LUT P1, PT, P1, P2, PT, 0x80, 0x8 ;  /* 0x000000000008781c */ /* 0x000fe20000f25070 */
[----:B------:R-:W-:Y:S01]  /*0c50*/  IMAD R8, R8, 0x457, RZ ;  /* 0x0000045708087824 */ /* 0x000fe200078e02ff */
[----:B------:R-:W-:-:S02]  /*0c60*/  IADD3 R9, PT, PT, R9, R10, RZ ;  /* 0x0000000a09097210 */ /* 0x000fc40007ffe0ff */
[----:B------:R-:W-:Y:S02]  /*0c70*/  PLOP3.LUT P0, PT, P0, P2, PT, 0x80, 0x8 ;  /* 0x000000000008781c */ /* 0x000fe40000705070 */
[----:B------:R-:W-:Y:S02]  /*0c80*/  SHF.R.U32.HI R10, RZ, 0x10, R8 ;  /* 0x00000010ff0a7819 */ /* 0x000fe40000011608 */
[----:B------:R-:W-:Y:S02]  /*0c90*/  LOP3.LUT R11, R9, 0xffff, RZ, 0xc0, !PT ;  /* 0x0000ffff090b7812 */ /* 0x000fe400078ec0ff */
[----:B------:R-:W-:Y:S01]  /*0ca0*/  PLOP3.LUT P4, PT, P4, P2, PT, 0x80, 0x8 ;  /* 0x000000000008781c */ /* 0x000fe20002785070 */
[----:B------:R-:W-:Y:S01]  /*0cb0*/  IMAD R9, R10, 0xe1000, R7 ;  /* 0x000e10000a097824 */ /* 0x000fe200078e0207 */
[C---:B------:R-:W-:Y:S02]  /*0cc0*/  IADD3 R8, PT, PT, R11.reuse, UR4, RZ ;  /* 0x000000040b087c10 */ /* 0x040fe4000fffe0ff */
[----:B------:R-:W-:-:S02]  /*0cd0*/  LOP3.LUT P3, RZ, R11, UR4, RZ, 0xfc, !PT ;  /* 0x000000040bff7c12 */ /* 0x000fc4000f86fcff */
[----:B------:R-:W-:Y:S01]  /*0ce0*/  IADD3 R11, PT, PT, R5, UR4, RZ ;  /* 0x00000004050b7c10 */ /* 0x000fe2000fffe0ff */
[----:B------:R-:W-:Y:S01]  /*0cf0*/  IMAD R9, R8, 0x3c00, R9 ;  /* 0x00003c0008097824 */ /* 0x000fe200078e0209 */
[----:B------:R-:W-:Y:S02]  /*0d00*/  IADD3 R8, PT, PT, R6, UR4, RZ ;  /* 0x0000000406087c10 */ /* 0x000fe4000fffe0ff */
[----:B------:R-:W-:Y:S01]  /*0d10*/  PLOP3.LUT P3, PT, P3, P2, PT, 0x80, 0x8 ;  /* 0x000000000008781c */ /* 0x000fe20001f65070 */
[----:B------:R-:W-:Y:S01]  /*0d20*/  IMAD R11, R11, 0x3c00, R2 ;  /* 0x00003c000b0b7824 */ /* 0x000fe200078e0202 */
[----:B------:R-:W-:Y:S01]  /*0d30*/  LEA R34, R48, R9, 0x8 ;  /* 0x0000000930227211 */ /* 0x000fe200078e40ff */
[----:B------:R-:W-:Y:S01]  /*0d40*/  IMAD R35, R8, 0x3c00, R3 ;  /* 0x00003c0008237824 */ /* 0x000fe200078e0203 */
[----:B------:R-:W-:Y:S02]  /*0d50*/  MOV R47, RZ ;  /* 0x000000ff002f7202 */ /* 0x000fe40000000f00 */
[----:B------:R-:W-:-:S02]  /*0d60*/  LEA R36, R48, R11, 0x8 ;  /* 0x0000000b30247211 */ /* 0x000fc400078e40ff */
[C---:B------:R-:W-:Y:S02]  /*0d70*/  LEA R35, R48.reuse, R35, 0x8 ;  /* 0x0000002330237211 */ /* 0x040fe400078e40ff */
[----:B------:R-:W-:-:S04]  /*0d80*/  IADD3 R48, PT, PT, R48, 0x1, RZ ;  /* 0x0000000130307810 */ /* 0x000fc80007ffe0ff */
[----:B------:R-:W-:-:S13]  /*0d90*/  ISETP.NE.AND P2, PT, R48, 0x3, PT ;  /* 0x000000033000780c */ /* 0x000fda0003f45270 */
.L_x_3:
[----:B------:R-:W0:Y:S01]  /*0da0*/  @P0 LDC.64 R8, c[0x0][0x380] ;  /* 0x0000e000ff080b82 */ /* 0x000e220000000a00 */
[-C--:B------:R-:W-:Y:S01]  /*0db0*/  @P0 IADD3 R15, PT, PT, R36, R47.reuse, RZ ;  /* 0x0000002f240f0210 */ /* 0x080fe20007ffe0ff */
[----:B------:R-:W-:Y:S01]  /*0dc0*/  HFMA2 R17, -RZ, RZ, 0, 0 ;  /* 0x00000000ff117431 */ /* 0x000fe200000001ff */
[----:B------:R-:W-:-:S05]  /*0dd0*/  @P1 IADD3 R11, PT, PT, R37, R47, RZ ;  /* 0x0000002f250b1210 */ /* 0x000fca0007ffe0ff */
[----:B------:R-:W1:Y:S01]  /*0de0*/  @P1 LDC.64 R12, c[0x0][0x380] ;  /* 0x0000e000ff0c1b82 */ /* 0x000e620000000a00 */
[----:B0-----:R-:W-:Y:S01]  /*0df0*/  @P0 IMAD.WIDE R8, R15, 0x4, R8 ;  /* 0x000000040f080825 */ /* 0x001fe200078e0208 */
[----:B------:R-:W-:-:S04]  /*0e00*/  MOV R15, RZ ;  /* 0x000000ff000f7202 */ /* 0x000fc80000000f00 */
[----:B------:R-:W2:Y:S01]  /*0e10*/  @P0 LDG.E.CONSTANT R17, desc[UR8][R8.64] ;  /* 0x0000000808110981 */ /* 0x000ea2000c1e9900 */
[----:B-1----:R-:W-:Y:S01]  /*0e20*/  @P1 IMAD.WIDE R12, R11, 0x4, R12 ;  /* 0x000000040b0c1825 */ /* 0x002fe200078e020c */
[----:B------:R-:W-:Y:S01]  /*0e30*/  LEA R19, R47, R33, 0x8 ;  /* 0x000000212f137211 */ /* 0x000fe200078e40ff */
[----:B------:R-:W0:Y:S08]  /*0e40*/  LDC.64 R10, c[0x0][0x388] ;  /* 0x0000e200ff0a7b82 */ /* 0x000e300000000a00 */
[----:B------:R-:W-:Y:S06]  /*0e50*/  BAR.SYNC.DEFER_BLOCKING 0x0 ;  /* 0x0000000000007b1d */ /* 0x000fec0000010000 */
[----:B------:R-:W3:Y:S01]  /*0e60*/  @P1 LDG.E.CONSTANT R15, desc[UR8][R12.64] ;  /* 0x000000080c0f1981 */ /* 0x000ee2000c1e9900 */
[----:B0-----:R-:W-:-:S05]  /*0e70*/  IMAD.WIDE.U32 R10, R19, 0x4, R10 ;  /* 0x00000004130a7825 */ /* 0x001fca00078e000a */
[----:B------:R0:W5:Y:S04]  /*0e80*/  LDG.E.CONSTANT R14, desc[UR8][R10.64] ;  /* 0x000000080a0e7981 */ /* 0x000168000c1e9900 */
[----:B------:R0:W5:Y:S04]  /*0e90*/  LDG.E.CONSTANT R16, desc[UR8][R10.64+0x100] ;  /* 0x000100080a107981 */ /* 0x000168000c1e9900 */
[----:B------:R0:W5:Y:S04]  /*0ea0*/  LDG.E.CONSTANT R18, desc[UR8][R10.64+0x200] ;  /* 0x000200080a127981 */ /* 0x000168000c1e9900 */
[----:B------:R0:W5:Y:S01]  /*0eb0*/  LDG.E.CONSTANT R20, desc[UR8][R10.64+0x300] ;  /* 0x000300080a147981 */ /* 0x000162000c1e9900 */
[----:B------:R-:W-:Y:S01]  /*0ec0*/  ISETP.GT.U32.AND P5, PT, R41, 0x35, PT ;  /* 0x000000352900780c */ /* 0x000fe20003fa4070 */
[----:B------:R-:W-:Y:S02]  /*0ed0*/  BSSY.RECONVERGENT B0, `(.L_x_0) ;  /* 0x0000010000007945 */ /* 0x000fe40003800200 */
[----:B--2---:R0:W-:Y:S04]  /*0ee0*/  STS [R50+0x4], R17 ;  /* 0x0000041132007388 */ /* 0x0041e80000000800 */
[----:B---3--:R0:W-:Y:S06]  /*0ef0*/  STS [R50], R15 ;  /* 0x0000000f32007388 */ /* 0x0081ec0000000800 */
[----:B------:R-:W-:Y:S05]  /*0f00*/  @P5 BRA `(.L_x_1) ;  /* 0x0000000000305947 */ /* 0x000fea0003800000 */
[----:B------:R-:W1:Y:S01]  /*0f10*/  @P4 LDC.64 R8, c[0x0][0x380] ;  /* 0x0000e000ff084b82 */ /* 0x000e620000000a00 */
[-C--:B------:R-:W-:Y:S02]  /*0f20*/  @P4 IADD3 R13, PT, PT, R35, R47.reuse, RZ ;  /* 0x0000002f230d4210 */ /* 0x080fe40007ffe0ff */
[----:B0-----:R-:W-:-:S05]  /*0f30*/  @P3 IADD3 R15, PT, PT, R34, R47, RZ ;  /* 0x0000002f220f3210 */ /* 0x001fca0007ffe0ff */
[----:B------:R-:W0:Y:S01]  /*0f40*/  @P3 LDC.64 R10, c[0x0][0x380] ;  /* 0x0000e000ff0a3b82 */ /* 0x000e220000000a00 */
[----:B-1----:R-:W-:Y:S01]  /*0f50*/  @P4 IMAD.WIDE R8, R13, 0x4, R8 ;  /* 0x000000040d084825 */ /* 0x002fe200078e0208 */
[----:B------:R-:W-:-:S06]  /*0f60*/  MOV R13, RZ ;  /* 0x000000ff000d7202 */ /* 0x000fcc0000000f00 */
[----:B------:R-:W2:Y:S01]  /*0f70*/  @P4 LDG.E.CONSTANT R13, desc[UR8][R8.64] ;  /* 0x00000008080d4981 */ /* 0x000ea2000c1e9900 */
[----:B0-----:R-:W-:Y:S01]  /*0f80*/  @P3 IMAD.WIDE R10, R15, 0x4, R10 ;  /* 0x000000040f0a3825 */ /* 0x001fe200078e020a */
[----:B------:R-:W-:-:S06]  /*0f90*/  MOV R15, RZ ;  /* 0x000000ff000f7202 */ /* 0x000fcc0000000f00 */
[----:B------:R-:W3:Y:S04]  /*0fa0*/  @P3 LDG.E.CONSTANT R15, desc[UR8][R10.64] ;  /* 0x000000080a0f3981 */ /* 0x000ee8000c1e9900 */
[----:B--2---:R1:W-:Y:S04]  /*0fb0*/  STS [R50+0x200], R13 ;  /* 0x0002000d32007388 */ /* 0x0043e80000000800 */
[----:B---3--:R1:W-:Y:S02]  /*0fc0*/  STS [R50+0x204], R15 ;  /* 0x0002040f32007388 */ /* 0x0083e40000000800 */
.L_x_1:
[----:B------:R-:W-:Y:S05]  /*0fd0*/  BSYNC.RECONVERGENT B0 ;  /* 0x0000000000007941 */ /* 0x000fea0003800200 */
.L_x_0:
[----:B-----5:R2:W-:Y:S01]  /*0fe0*/  STS [R49], R14 ;  /* 0x0000000e31007388 */ /* 0x0205e20000000800 */
[----:B------:R-:W-:Y:S01]  /*0ff0*/  LEA R8, R41, R49, 0x2 ;  /* 0x0000003129087211 */ /* 0x000fe200078e10ff */
[----:B------:R-:W3:Y:S01]  /*1000*/  S2UR UR6, SR_CgaCtaId ;  /* 0x00000000000679c3 */ /* 0x000ee20000008800 */
[----:B------:R-:W-:Y:S01]  /*1010*/  MOV R42, 0x78 ;  /* 0x00000078002a7802 */ /* 0x000fe20000000f00 */
[----:B------:R2:W-:Y:S01]  /*1020*/  STS [R49+0x100], R16 ;  /* 0x0001001031007388 */ /* 0x0005e20000000800 */
[----:B------:R-:W-:Y:S01]  /*1030*/  MOV R39, R38 ;  /* 0x0000002600277202 */ /* 0x000fe20000000f00 */
[----:B------:R-:W-:Y:S02]  /*1040*/  UMOV UR5, 0x400 ;  /* 0x0000040000057882 */ /* 0x000fe40000000000 */
[----:B------:R2:W-:Y:S04]  /*1050*/  STS [R49+0x200], R18 ;  /* 0x0002001231007388 */ /* 0x0005e80000000800 */
[----:B------:R2:W-:Y:S01]  /*1060*/  STS [R49+0x300], R20 ;  /* 0x0003001431007388 */ /* 0x0005e20000000800 */
[----:B------:R-:W-:Y:S01]  /*1070*/  BAR.SYNC.DEFER_BLOCKING 0x0 ;  /* 0x0000000000007b1d */ /* 0x000fe20000010000 */
[----:B---3--:R-:W-:-:S05]  /*1080*/  ULEA UR5, UR6, UR5, 0x18 ;  /* 0x0000000506057291 */ /* 0x008fca000f8ec0ff */
[----:B------:R2:W3:Y:S04]  /*1090*/  LDS R46, [R8] ;  /* 0x00000000082e7984 */ /* 0x0004e80000000800 */
[----:B------:R2:W0:Y:S04]  /*10a0*/  LDS R45, [R8+0x200] ;  /* 0x00020000082d7984 */ /* 0x0004280000000800 */
[----:B------:R2:W0:Y:S04]  /*10b0*/  LDS R43, [R8+0x4] ;  /* 0x00000400082b7984 */ /* 0x0004280000000800 */
[----:B------:R2:W0:Y:S02]  /*10c0*/  LDS R44, [R8+0x204] ;  /* 0x00020400082c7984 */ /* 0x0004240000000800 */
.L_x_2:
[----:B0-2---:R-:W3:Y:S04]  /*10d0*/  LDL.128 R16, [R39+-0x3c0] ;  /* 0xfffc400027107983 */ /* 0x005ee80000100c00 */
[----:B-1----:R-:W2:Y:S04]  /*10e0*/  LDL.128 R12, [R39+-0x280] ;  /* 0xfffd8000270c7983 */ /* 0x002ea80000100c00 */
[----:B------:R-:W3:Y:S04]  /*10f0*/  LDS R25, [R42+UR5+-0x78] ;  /* 0xffff88052a197984 */ /* 0x000ee80008000800 */
[----:B------:R-:W0:Y:S04]  /*1100*/  LDS R24, [R42+UR5+-0x70] ;  /* 0xffff90052a187984 */ /* 0x000e280008000800 */
[----:B------:R-:W5:Y:S04]  /*1110*/  LDL.128 R8, [R39+-0x140] ;  /* 0xfffec00027087983 */ /* 0x000f680000100c00 */
[----:B------:R-:W4:Y:S04]  /*1120*/  LDL.128 R20, [R39] ;  /* 0x0000000027147983 */ /* 0x000f280000100c00 */
[----:B------:R-:W5:Y:S04]  /*1130*/  LDS R27, [R42+UR5+-0x20] ;  /* 0xffffe0052a1b7984 */ /* 0x000f680008000800 */
[----:B------:R-:W-:Y:S04]  /*1140*/  LDS R29, [R42+UR5+0x28] ;  /* 0x000028052a1d7984 */ /* 0x000fe80008000800 */
[----:B------:R-:W-:Y:S04]  /*1150*/  LDS R28, [R42+UR5+0x30] ;  /* 0x000030052a1c7984 */ /* 0x000fe80008000800 */
[----:B------:R-:W-:Y:S04]  /*1160*/  LDS R52, [R42+UR5+-0x18] ;  /* 0xffffe8052a347984 */ /* 0x000fe80008000800 */
[----:B------:R-:W-:Y:S01]  /*1170*/  LDS R51, [R42+UR5+-0x10] ;  /* 0xfffff0052a337984 */ /* 0x000fe20008000800 */
[CC--:B---3--:R-:W-:Y:S01]  /*1180*/  FFMA R16, R46.reuse, R25.reuse, R16 ;  /* 0x000000192e107223 */ /* 0x0c8fe20000000010 */
[CC--:B------:R-:W-:Y:S01]  /*1190*/  FFMA R17, R43.reuse, R25.reuse, R17 ;  /* 0x000000192b117223 */ /* 0x0c0fe20000000011 */
[-C--:B0-----:R-:W-:Y:S01]  /*11a0*/  FFMA R18, R46, R24.reuse, R18 ;  /* 0x000000182e127223 */ /* 0x081fe20000000012 */
[-C--:B------:R-:W-:Y:S01]  /*11b0*/  FFMA R19, R43, R24.reuse, R19 ;  /* 0x000000182b137223 */ /* 0x080fe20000000013 */
[CC--:B--2---:R-:W-:Y:S01]  /*11c0*/  FFMA R12, R45.reuse, R25.reuse, R12 ;  /* 0x000000192d0c7223 */ /* 0x0c4fe2000000000c */
[C---:B------:R-:W-:Y:S01]  /*11d0*/  FFMA R13, R44.reuse, R25, R13 ;  /* 0x000000192c0d7223 */ /* 0x040fe2000000000d */
[-C--:B------:R-:W-:Y:S01]  /*11e0*/  FFMA R14, R45, R24.reuse, R14 ;  /* 0x000000182d0e7223 */ /* 0x080fe2000000000e */
[----:B------:R-:W-:Y:S01]  /*11f0*/  FFMA R15, R44, R24, R15 ;  /* 0x000000182c0f7223 */ /* 0x000fe2000000000f */
[----:B------:R0:W-:Y:S04]  /*1200*/  STL.128 [R39+-0x3c0], R16 ;  /* 0xfffc401027007387 */ /* 0x0001e80000100c00 */
[----:B------:R1:W-:Y:S04]  /*1210*/  STL.128 [R39+-0x280], R12 ;  /* 0xfffd800c27007387 */ /* 0x0003e80000100c00 */
[----:B------:R-:W2:Y:S04]  /*1220*/  LDS R25, [R42+UR5+-0x28] ;  /* 0xffffd8052a197984 */ /* 0x000ea80008000800 */
[----:B0-----:R-:W3:Y:S04]  /*1230*/  LDL.128 R16, [R39+0x140] ;  /* 0x0001400027107983 */ /* 0x001ee80000100c00 */
[----:B-1----:R-:W3:Y:S01]  /*1240*/  LDL.128 R12, [R39+0x280] ;  /* 0x00028000270c7983 */ /* 0x002ee20000100c00 */
[-C--:B-----5:R-:W-:Y:S01]  /*1250*/  FFMA R10, R46, R27.reuse, R10 ;  /* 0x0000001b2e0a7223 */ /* 0x0a0fe2000000000a */
[-C--:B------:R-:W-:Y:S01]  /*1260*/  FFMA R11, R43, R27.reuse, R11 ;  /* 0x0000001b2b0b7223 */ /* 0x080fe2000000000b */
[-C--:B----4-:R-:W-:Y:S01]  /*1270*/  FFMA R26, R45, R27.reuse, R22 ;  /* 0x0000001b2d1a7223 */ /* 0x090fe20000000016 */
[----:B------:R-:W-:Y:S01]  /*1280*/  FFMA R27, R44, R27, R23 ;  /* 0x0000001b2c1b7223 */ /* 0x000fe20000000017 */
[-C--:B--2---:R-:W-:Y:S01]  /*1290*/  FFMA R8, R46, R25.reuse, R8 ;  /* 0x000000192e087223 */ /* 0x084fe20000000008 */
[----:B------:R-:W-:-:S05]  /*12a0*/  FFMA R9, R43, R25, R9 ;  /* 0x000000192b097223 */ /* 0x000fca0000000009 */
[----:B------:R0:W-:Y:S01]  /*12b0*/  STL.128 [R39+-0x140], R8 ;  /* 0xfffec00827007387 */ /* 0x0001e20000100c00 */
[----:B------:R-:W-:-:S03]  /*12c0*/  FFMA R24, R45, R25, R20 ;  /* 0x000000192d187223 */ /* 0x000fc60000000014 */
[----:B0-----:R-:W2:Y:S01]  /*12d0*/  LDL.128 R8, [R39+-0x3b0] ;  /* 0xfffc500027087983 */ /* 0x001ea20000100c00 */
[----:B------:R-:W-:-:S03]  /*12e0*/  FFMA R25, R44, R25, R21 ;  /* 0x000000192c197223 */ /* 0x000fc60000000015 */
[----:B------:R-:W4:Y:S01]  /*12f0*/  LDL.128 R20, [R39+-0x270] ;  /* 0xfffd900027147983 */ /* 0x000f220000100c00 */
[CC--:B---3--:R-:W-:Y:S01]  /*1300*/  FFMA R16, R46.reuse, R29.reuse, R16 ;  /* 0x0000001d2e107223 */ /* 0x0c8fe20000000010 */
[CC--:B------:R-:W-:Y:S01]  /*1310*/  FFMA R17, R43.reuse, R29.reuse, R17 ;  /* 0x0000001d2b117223 */ /* 0x0c0fe20000000011 */
[-C--:B------:R-:W-:Y:S01]  /*1320*/  FFMA R18, R46, R28.reuse, R18 ;  /* 0x0000001c2e127223 */ /* 0x080fe20000000012 */
[-C--:B------:R-:W-:Y:S01]  /*1330*/  FFMA R19, R43, R28.reuse, R19 ;  /* 0x0000001c2b137223 */ /* 0x080fe20000000013 */
[CC--:B------:R-:W-:Y:S01]  /*1340*/  FFMA R12, R45.reuse, R29.reuse, R12 ;  /* 0x0000001d2d0c7223 */ /* 0x0c0fe2000000000c */
[C---:B------:R-:W-:Y:S01]  /*1350*/  FFMA R13, R44.reuse, R29, R13 ;  /* 0x0000001d2c0d7223 */ /* 0x040fe2000000000d */
[-C--:B------:R-:W-:Y:S01]  /*1360*/  FFMA R14, R45, R28.reuse, R14 ;  /* 0x0000001c2d0e7223 */ /* 0x080fe2000000000e */
[----:B------:R-:W-:Y:S01]  /*1370*/  FFMA R15, R44, R28, R15 ;  /* 0x0000001c2c0f7223 */ /* 0x000fe2000000000f */
[----:B------:R0:W-:Y:S04]  /*1380*/  STL.128 [R39+0x140], R16 ;  /* 0x0001401027007387 */ /* 0x0001e80000100c00 */
[----:B------:R1:W-:Y:S04]  /*1390*/  STL.128 [R39+0x280], R12 ;  /* 0x0002800c27007387 */ /* 0x0003e80000100c00 */
[----:B0-----:R-:W3:Y:S04]  /*13a0*/  LDL.128 R16, [R39+-0x130] ;  /* 0xfffed00027107983 */ /* 0x001ee80000100c00 */
[----:B-1----:R-:W5:Y:S04]  /*13b0*/  LDL.128 R12, [R39+0x10] ;  /* 0x00001000270c7983 */ /* 0x002f680000100c00 */
[----:B------:R-:W-:Y:S04]  /*13c0*/  STL.128 [R39], R24 ;  /* 0x0000001827007387 */ /* 0x000fe80000100c00 */
[----:B------:R-:W2:Y:S04]  /*13d0*/  LDS R25, [R42+UR5+-0x68] ;  /* 0xffff98052a197984 */ /* 0x000ea80008000800 */
[----:B------:R-:W0:Y:S01]  /*13e0*/  LDS R27, [R42+UR5+-0x60] ;  /* 0xffffa0052a1b7984 */ /* 0x000e220008000800 */
[CC--:B--2---:R-:W-:Y:S01]  /*13f0*/  FFMA R8, R46.reuse, R25.reuse, R8 ;  /* 0x000000192e087223 */ /* 0x0c4fe20000000008 */
[C---:B------:R-:W-:Y:S01]  /*1400*/  FFMA R9, R43.reuse, R25, R9 ;  /* 0x000000192b097223 */ /* 0x040fe20000000009 */
[-C--:B0-----:R-:W-:Y:S01]  /*1410*/  FFMA R10, R46, R27.reuse, R10 ;  /* 0x0000001b2e0a7223 */ /* 0x081fe2000000000a */
[----:B------:R-:W-:-:S05]  /*1420*/  FFMA R11, R43, R27, R11 ;  /* 0x0000001b2b0b7223 */ /* 0x000fca000000000b */
[----:B------:R0:W-:Y:S01]  /*1430*/  STL.128 [R39+-0x3b0], R8 ;  /* 0xfffc500827007387 */ /* 0x0001e20000100c00 */
[C---:B----4-:R-:W-:Y:S01]  /*1440*/  FFMA R24, R45.reuse, R25, R20 ;  /* 0x000000192d187223 */ /* 0x050fe20000000014 */
[----:B------:R-:W-:Y:S01]  /*1450*/  FFMA R26, R45, R27, R22 ;  /* 0x0000001b2d1a7223 */ /* 0x000fe20000000016 */
[C---:B------:R-:W-:Y:S01]  /*1460*/  FFMA R25, R44.reuse, R25, R21 ;  /* 0x000000192c197223 */ /* 0x040fe20000000015 */
[----:B------:R-:W-:Y:S02]  /*1470*/  FFMA R27, R44, R27, R23 ;  /* 0x0000001b2c1b7223 */ /* 0x000fe40000000017 */
[----:B------:R-:W2:Y:S04]  /*1480*/  LDL.128 R20, [R39+0x290] ;  /* 0x0002900027147983 */ /* 0x000ea80000100c00 */
[----:B0-----:R-:W4:Y:S01]  /*1490*/  LDL.128 R8, [R39+0x150] ;  /* 0x0001500027087983 */ /* 0x001f220000100c00 */
[CC--:B---3--:R-:W-:Y:S01]  /*14a0*/  FFMA R28, R46.reuse, R52.reuse, R16 ;  /* 0x000000342e1c7223 */ /* 0x0c8fe20000000010 */
[CC--:B------:R-:W-:Y:S01]  /*14b0*/  FFMA R29, R43.reuse, R52.reuse, R17 ;  /* 0x000000342b1d7223 */ /* 0x0c0fe20000000011 */
[-C--:B------:R-:W-:Y:S01]  /*14c0*/  FFMA R30, R46, R51.reuse, R18 ;  /* 0x000000332e1e7223 */ /* 0x080fe20000000012 */
[-C--:B------:R-:W-:Y:S01]  /*14d0*/  FFMA R31, R43, R51.reuse, R19 ;  /* 0x000000332b1f7223 */ /* 0x080fe20000000013 */
[CC--:B-----5:R-:W-:Y:S01]  /*14e0*/  FFMA R16, R45.reuse, R52.reuse, R12 ;  /* 0x000000342d107223 */ /* 0x0e0fe2000000000c */
[C---:B------:R-:W-:Y:S01]  /*14f0*/  FFMA R17, R44.reuse, R52, R13 ;  /* 0x000000342c117223 */ /* 0x040fe2000000000d */
[-C--:B------:R-:W-:Y:S01]  /*1500*/  FFMA R18, R45, R51.reuse, R14 ;  /* 0x000000332d127223 */ /* 0x080fe2000000000e */
[----:B------:R-:W-:Y:S01]  /*1510*/  FFMA R19, R44, R51, R15 ;  /* 0x000000332c137223 */ /* 0x000fe2000000000f */
[----:B------:R-:W-:Y:S04]  /*1520*/  STL.128 [R39+-0x270], R24 ;  /* 0xfffd901827007387 */ /* 0x000fe80000100c00 */
[----:B------:R-:W3:Y:S04]  /*1530*/  LDL.128 R12, [R39+-0x3a0] ;  /* 0xfffc6000270c7983 */ /* 0x000ee80000100c00 */
[----:B------:R0:W-:Y:S04]  /*1540*/  STL.128 [R39+0x10], R16 ;  /* 0x0000101027007387 */ /* 0x0001e80000100c00 */
[----:B------:R-:W4:Y:S04]  /*1550*/  LDS R25, [R42+UR5+0x38] ;  /* 0x000038052a197984 */ /* 0x000f280008000800 */
[----:B------:R-:W1:Y:S04]  /*1560*/  LDS R24, [R42+UR5+0x40] ;  /* 0x000040052a187984 */ /* 0x000e680008000800 */
[----:B------:R-:W-:Y:S04]  /*1570*/  STL.128 [R39+-0x130], R28 ;  /* 0xfffed01c27007387 */ /* 0x000fe80000100c00 */
[----:B0-----:R-:W5:Y:S04]  /*1580*/  LDL.128 R16, [R39+-0x260] ;  /* 0xfffda00027107983 */ /* 0x001f680000100c00 */
[----:B------:R-:W3:Y:S04]  /*1590*/  LDS R29, [R42+UR5+-0x58] ;  /* 0xffffa8052a1d7984 */ /* 0x000ee80008000800 */
[----:B------:R-:W0:Y:S04]  /*15a0*/  LDS R28, [R42+UR5+-0x50] ;  /* 0xffffb0052a1c7984 */ /* 0x000e280008000800 */
[----:B------:R-:W-:Y:S04]  /*15b0*/  LDS R52, [R42+UR5+0x48] ;  /* 0x000048052a347984 */ /* 0x000fe80008000800 */
[----:B------:R-:W-:Y:S01]  /*15c0*/  LDS R51, [R42+UR5+0x50] ;  /* 0x000050052a337984 */ /* 0x000fe20008000800 */
[CC--:B----4-:R-:W-:Y:S01]  /*15d0*/  FFMA R8, R46.reuse, R25.reuse, R8 ;  /* 0x000000192e087223 */ /* 0x0d0fe20000000008 */
[C---:B------:R-:W-:Y:S01]  /*15e0*/  FFMA R9, R43.reuse, R25, R9 ;  /* 0x000000192b097223 */ /* 0x040fe20000000009 */
[-C--:B-1----:R-:W-:Y:S01]  /*15f0*/  FFMA R10, R46, R24.reuse, R10 ;  /* 0x000000182e0a7223 */ /* 0x082fe2000000000a */
[----:B------:R-:W-:-:S05]  /*1600*/  FFMA R11, R43, R24, R11 ;  /* 0x000000182b0b7223 */ /* 0x000fca000000000b */
[----:B------:R1:W-:Y:S01]  /*1610*/  STL.128 [R39+0x150], R8 ;  /* 0x0001500827007387 */ /* 0x0003e20000100c00 */
[CC--:B--2---:R-:W-:Y:S01]  /*1620*/  FFMA R20, R45.reuse, R25.reuse, R20 ;  /* 0x000000192d147223 */ /* 0x0c4fe20000000014 */
[C---:B------:R-:W-:Y:S01]  /*1630*/  FFMA R21, R44.reuse, R25, R21 ;  /* 0x000000192c157223 */ /* 0x040fe20000000015 */
[-C--:B------:R-:W-:Y:S01]  /*1640*/  FFMA R22, R45, R24.reuse, R22 ;  /* 0x000000182d167223 */ /* 0x080fe20000000016 */
[----:B------:R-:W-:Y:S01]  /*1650*/  FFMA R23, R44, R24, R23 ;  /* 0x000000182c177223 */ /* 0x000fe20000000017 */
[----:B-1----:R-:W2:Y:S04]  /*1660*/  LDL.128 R8, [R39+-0x120] ;  /* 0xfffee00027087983 */ /* 0x002ea80000100c00 */
[----:B------:R1:W-:Y:S04]  /*1670*/  STL.128 [R39+0x290], R20 ;  /* 0x0002901427007387 */ /* 0x0003e80000100c00 */
[----:B-1----:R-:W4:Y:S01]  /*1680*/  LDL.128 R20, [R39+0x160] ;  /* 0x0001600027147983 */ /* 0x002f220000100c00 */
[CC--:B---3--:R-:W-:Y:S01]  /*1690*/  FFMA R24, R46.reuse, R29.reuse, R12 ;  /* 0x0000001d2e187223 */ /* 0x0c8fe2000000000c */
[C---:B------:R-:W-:Y:S01]  /*16a0*/  FFMA R25, R43.reuse, R29, R13 ;  /* 0x0000001d2b197223 */ /* 0x040fe2000000000d */
[-C--:B0-----:R-:W-:Y:S01]  /*16b0*/  FFMA R26, R46, R28.reuse, R14 ;  /* 0x0000001c2e1a7223 */ /* 0x081fe2000000000e */
[----:B------:R-:W-:-:S02]  /*16c0*/  FFMA R27, R43, R28, R15 ;  /* 0x0000001c2b1b7223 */ /* 0x000fc4000000000f */
[----:B------:R-:W3:Y:S01]  /*16d0*/  LDL.128 R12, [R39+0x20] ;  /* 0x00002000270c7983 */ /* 0x000ee20000100c00 */
[CC--:B-----5:R-:W-:Y:S01]  /*16e0*/  FFMA R16, R45.reuse, R29.reuse, R16 ;  /* 0x0000001d2d107223 */ /* 0x0e0fe20000000010 */
[C---:B------:R-:W-:Y:S01]  /*16f0*/  FFMA R17, R44.reuse, R29, R17 ;  /* 0x0000001d2c117223 */ /* 0x040fe20000000011 */
[-C--:B------:R-:W-:Y:S01]  /*1700*/  FFMA R18, R45, R28.reuse, R18 ;  /* 0x0000001c2d127223 */ /* 0x080fe20000000012 */
[----:B------:R-:W-:-:S05]  /*1710*/  FFMA R19, R44, R28, R19 ;  /* 0x0000001c2c137223 */ /* 0x000fca0000000013 */
[----:B------:R0:W-:Y:S04]  /*1720*/  STL.128 [R39+-0x260], R16 ;  /* 0xfffda01027007387 */ /* 0x0001e80000100c00 */
[----:B0-----:R-:W5:Y:S04]  /*1730*/  LDL.128 R16, [R39+0x2a0] ;  /* 0x0002a00027107983 */ /* 0x001f680000100c00 */
[----:B------:R-:W-:Y:S04]  /*1740*/  STL.128 [R39+-0x3a0], R24 ;  /* 0xfffc601827007387 */ /* 0x000fe80000100c00 */
[----:B------:R-:W2:Y:S04]  /*1750*/  LDS R25, [R42+UR5+-0x8] ;  /* 0xfffff8052a197984 */ /* 0x000ea80008000800 */
[----:B------:R-:W0:Y:S01]  /*1760*/  LDS R27, [R42+UR5] ;  /* 0x000000052a1b7984 */ /* 0x000e220008000800 */
[CC--:B--2---:R-:W-:Y:S01]  /*1770*/  FFMA R8, R46.reuse, R25.reuse, R8 ;  /* 0x000000192e087223 */ /* 0x0c4fe20000000008 */
[C---:B------:R-:W-:Y:S01]  /*1780*/  FFMA R9, R43.reuse, R25, R9 ;  /* 0x000000192b097223 */ /* 0x040fe20000000009 */
[-C--:B0-----:R-:W-:Y:S01]  /*1790*/  FFMA R10, R46, R27.reuse, R10 ;  /* 0x0000001b2e0a7223 */ /* 0x081fe2000000000a */
[----:B------:R-:W-:-:S05]  /*17a0*/  FFMA R11, R43, R27, R11 ;  /* 0x0000001b2b0b7223 */ /* 0x000fca000000000b */
[----:B------:R0:W-:Y:S04]  /*17b0*/  STL.128 [R39+-0x120], R8 ;  /* 0xfffee00827007387 */ /* 0x0001e80000100c00 */
[----:B0-----:R-:W2:Y:S01]  /*17c0*/  LDL.128 R8, [R39+-0x390] ;  /* 0xfffc700027087983 */ /* 0x001ea20000100c00 */
[CC--:B----4-:R-:W-:Y:S01]  /*17d0*/  FFMA R28, R46.reuse, R52.reuse, R20 ;  /* 0x000000342e1c7223 */ /* 0x0d0fe20000000014 */
[C---:B------:R-:W-:Y:S01]  /*17e0*/  FFMA R29, R43.reuse, R52, R21 ;  /* 0x000000342b1d7223 */ /* 0x040fe20000000015 */
[-C--:B------:R-:W-:Y:S01]  /*17f0*/  FFMA R30, R46, R51.reuse, R22 ;  /* 0x000000332e1e7223 */ /* 0x080fe20000000016 */
[----:B------:R-:W-:Y:S01]  /*1800*/  FFMA R31, R43, R51, R23 ;  /* 0x000000332b1f7223 */ /* 0x000fe20000000017 */
[C---:B---3--:R-:W-:Y:S01]  /*1810*/  FFMA R24, R45.reuse, R25, R12 ;  /* 0x000000192d187223 */ /* 0x048fe2000000000c */
[----:B------:R-:W-:Y:S01]  /*1820*/  FFMA R26, R45, R27, R14 ;  /* 0x0000001b2d1a7223 */ /* 0x000fe2000000000e */
[C---:B------:R-:W-:Y:S01]  /*1830*/  FFMA R25, R44.reuse, R25, R13 ;  /* 0x000000192c197223 */ /* 0x040fe2000000000d */
[----:B------:R-:W-:-:S02]  /*1840*/  FFMA R27, R44, R27, R15 ;  /* 0x0000001b2c1b7223 */ /* 0x000fc4000000000f */
[----:B------:R-:W3:Y:S01]  /*1850*/  LDL.128 R12, [R39+-0x250] ;  /* 0xfffdb000270c7983 */ /* 0x000ee20000100c00 */
[CC--:B-----5:R-:W-:Y:S01]  /*1860*/  FFMA R20, R45.reuse, R52.reuse, R16 ;  /* 0x000000342d147223 */ /* 0x0e0fe20000000010 */
[C---:B------:R-:W-:Y:S01]  /*1870*/  FFMA R21, R44.reuse, R52, R17 ;  /* 0x000000342c157223 */ /* 0x040fe20000000011 */
[-C--:B------:R-:W-:Y:S01]  /*1880*/  FFMA R22, R45, R51.reuse, R18 ;  /* 0x000000332d167223 */ /* 0x080fe20000000012 */
[----:B------:R-:W-:Y:S02]  /*1890*/  FFMA R23, R44, R51, R19 ;  /* 0x000000332c177223 */ /* 0x000fe40000000013 */
[----:B------:R-:W4:Y:S04]  /*18a0*/  LDL.128 R16, [R39+-0x110] ;  /* 0xfffef00027107983 */ /* 0x000f280000100c00 */
[----:B------:R0:W-:Y:S04]  /*18b0*/  STL.128 [R39+0x2a0], R20 ;  /* 0x0002a01427007387 */ /* 0x0001e80000100c00 */
[----:B0-----:R-:W5:Y:S04]  /*18c0*/  LDL.128 R20, [R39+0x30] ;  /* 0x0000300027147983 */ /* 0x001f680000100c00 */
[----:B------:R-:W-:Y:S04]  /*18d0*/  STL.128 [R39+0x20], R24 ;  /* 0x0000201827007387 */ /* 0x000fe80000100c00 */
[----:B------:R-:W2:Y:S04]  /*18e0*/  LDS R25, [R42+UR5+-0x48] ;  /* 0xffffb8052a197984 */ /* 0x000ea80008000800 */
[----:B------:R-:W0:Y:S04]  /*18f0*/  LDS R27, [R42+UR5+-0x40] ;  /* 0xffffc0052a1b7984 */ /* 0x000e280008000800 */
[----:B------:R-:W-:Y:S04]  /*1900*/  STL.128 [R39+0x160], R28 ;  /* 0x0001601c27007387 */ /* 0x000fe80000100c00 */
[----:B------:R-:W4:Y:S04]  /*1910*/  LDS R29, [R42+UR5+0x8] ;  /* 0x000008052a1d7984 */ /* 0x000f280008000800 */
[----:B------:R-:W1:Y:S01]  /*1920*/  LDS R31, [R42+UR5+0x10] ;  /* 0x000010052a1f7984 */ /* 0x000e620008000800 */
[CC--:B--2---:R-:W-:Y:S01]  /*1930*/  FFMA R8, R46.reuse, R25.reuse, R8 ;  /* 0x000000192e087223 */ /* 0x0c4fe20000000008 */
[C---:B------:R-:W-:Y:S01]  /*1940*/  FFMA R9, R43.reuse, R25, R9 ;  /* 0x000000192b097223 */ /* 0x040fe20000000009 */
[-C--:B0-----:R-:W-:Y:S01]  /*1950*/  FFMA R10, R46, R27.reuse, R10 ;  /* 0x0000001b2e0a7223 */ /* 0x081fe2000000000a */
[----:B------:R-:W-:-:S05]  /*1960*/  FFMA R11, R43, R27, R11 ;  /* 0x0000001b2b0b7223 */ /* 0x000fca000000000b */
[----:B------:R0:W-:Y:S04]  /*1970*/  STL.128 [R39+-0x390], R8 ;  /* 0xfffc700827007387 */ /* 0x0001e80000100c00 */
[----:B0-----:R-:W2:Y:S01]  /*1980*/  LDL.128 R8, [R39+0x170] ;  /* 0x0001700027087983 */ /* 0x001ea20000100c00 */
[C---:B---3--:R-:W-:Y:S01]  /*1990*/  FFMA R24, R45.reuse, R25, R12 ;  /* 0x000000192d187223 */ /* 0x048fe2000000000c */
[----:B------:R-:W-:Y:S01]  /*19a0*/  FFMA R26, R45, R27, R14 ;  /* 0x0000001b2d1a7223 */ /* 0x000fe2000000000e */
[C---:B------:R-:W-:Y:S01]  /*19b0*/  FFMA R25, R44.reuse, R25, R13 ;  /* 0x000000192c197223 */ /* 0x040fe2000000000d */
[----:B------:R-:W-:Y:S02]  /*19c0*/  FFMA R27, R44, R27, R15 ;  /* 0x0000001b2c1b7223 */ /* 0x000fe4000000000f */
[----:B------:R-:W3:Y:S01]  /*19d0*/  LDL.128 R12, [R39+0x2b0] ;  /* 0x0002b000270c7983 */ /* 0x000ee20000100c00 */
[CC--:B----4-:R-:W-:Y:S01]  /*19e0*/  FFMA R16, R46.reuse, R29.reuse, R16 ;  /* 0x0000001d2e107223 */ /* 0x0d0fe20000000010 */
[C---:B------:R-:W-:Y:S01]  /*19f0*/  FFMA R17, R43.reuse, R29, R17 ;  /* 0x0000001d2b117223 */ /* 0x040fe20000000011 */
[-C--:B-1----:R-:W-:Y:S01]  /*1a00*/  FFMA R18, R46, R31.reuse, R18 ;  /* 0x0000001f2e127223 */ /* 0x082fe20000000012 */
[----:B------:R-:W-:-:S05]  /*1a10*/  FFMA R19, R43, R31, R19 ;  /* 0x0000001f2b137223 */ /* 0x000fca0000000013 */
[----:B------:R0:W-:Y:S01]  /*1a20*/  STL.128 [R39+-0x110], R16 ;  /* 0xfffef01027007387 */ /* 0x0001e20000100c00 */
[C---:B-----5:R-:W-:Y:S01]  /*1a30*/  FFMA R28, R45.reuse, R29, R20 ;  /* 0x0000001d2d1c7223 */ /* 0x060fe20000000014 */
[----:B------:R-:W-:Y:S01]  /*1a40*/  FFMA R30, R45, R31, R22 ;  /* 0x0000001f2d1e7223 */ /* 0x000fe20000000016 */
[C---:B------:R-:W-:Y:S01]  /*1a50*/  FFMA R29, R44.reuse, R29, R21 ;  /* 0x0000001d2c1d7223 */ /* 0x040fe20000000015 */
[----:B------:R-:W-:Y:S01]  /*1a60*/  FFMA R31, R44, R31, R23 ;  /* 0x0000001f2c1f7223 */ /* 0x000fe20000000017 */
[----:B0-----:R-:W4:Y:S04]  /*1a70*/  LDL.128 R16, [R39+-0x240] ;  /* 0xfffdc00027107983 */ /* 0x001f280000100c00 */
[----:B------:R-:W5:Y:S04]  /*1a80*/  LDL.128 R20, [R39+-0x380] ;  /* 0xfffc800027147983 */ /* 0x000f680000100c00 */
[----:B------:R-:W-:Y:S04]  /*1a90*/  STL.128 [R39+-0x250], R24 ;  /* 0xfffdb01827007387 */ /* 0x000fe80000100c00 */
[----:B------:R-:W2:Y:S04]  /*1aa0*/  LDS R25, [R42+UR5+0x58] ;  /* 0x000058052a197984 */ /* 0x000ea80008000800 */
[----:B------:R-:W0:Y:S01]  /*1ab0*/  LDS R24, [R42+UR5+0x60] ;  /* 0x000060052a187984 */ /* 0x000e220008000800 */
[CC--:B--2---:R-:W-:Y:S01]  /*1ac0*/  FFMA R8, R46.reuse, R25.reuse, R8 ;  /* 0x000000192e087223 */ /* 0x0c4fe20000000008 */
[C---:B------:R-:W-:Y:S01]  /*1ad0*/  FFMA R9, R43.reuse, R25, R9 ;  /* 0x000000192b097223 */ /* 0x040fe20000000009 */
[-C--:B0-----:R-:W-:Y:S01]  /*1ae0*/  FFMA R10, R46, R24.reuse, R10 ;  /* 0x000000182e0a7223 */ /* 0x081fe2000000000a */
[----:B------:R-:W-:-:S05]  /*1af0*/  FFMA R11, R43, R24, R11 ;  /* 0x000000182b0b7223 */ /* 0x000fca000000000b */
[----:B------:R0:W-:Y:S04]  /*1b00*/  STL.128 [R39+0x170], R8 ;  /* 0x0001700827007387 */ /* 0x0001e80000100c00 */
[----:B0-----:R-:W2:Y:S01]  /*1b10*/  LDL.128 R8, [R39+-0x100] ;  /* 0xffff000027087983 */ /* 0x001ea20000100c00 */
[CC--:B---3--:R-:W-:Y:S01]  /*1b20*/  FFMA R12, R45.reuse, R25.reuse, R12 ;  /* 0x000000192d0c7223 */ /* 0x0c8fe2000000000c */
[C---:B------:R-:W-:Y:S01]  /*1b30*/  FFMA R13, R44.reuse, R25, R13 ;  /* 0x000000192c0d7223 */ /* 0x040fe2000000000d */
[CC--:B------:R-:W-:Y:S01]  /*1b40*/  FFMA R14, R45.reuse, R24.reuse, R14 ;  /* 0x000000182d0e7223 */ /* 0x0c0fe2000000000e */
[C---:B------:R-:W-:Y:S01]  /*1b50*/  FFMA R15, R44.reuse, R24, R15 ;  /* 0x000000182c0f7223 */ /* 0x040fe2000000000f */
[----:B------:R-:W-:Y:S04]  /*1b60*/  LDS R25, [R42+UR5+0x18] ;  /* 0x000018052a197984 */ /* 0x000fe80008000800 */
[----:B------:R-:W-:Y:S04]  /*1b70*/  STL.128 [R39+0x2b0], R12 ;  /* 0x0002b00c27007387 */ /* 0x000fe80000100c00 */
[----:B------:R-:W4:Y:S04]  /*1b80*/  LDS R24, [R42+UR5+-0x38] ;  /* 0xffffc8052a187984 */ /* 0x000f280008000800 */
[----:B------:R-:W0:Y:S01]  /*1b90*/  LDS R12, [R42+UR5+-0x30] ;  /* 0xffffd0052a0c7984 */ /* 0x000e220008000800 */
[CC--:B----4-:R-:W-:Y:S01]  /*1ba0*/  FFMA R16, R45.reuse, R24.reuse, R16 ;  /* 0x000000182d107223 */ /* 0x0d0fe20000000010 */
[C---:B------:R-:W-:Y:S01]  /*1bb0*/  FFMA R17, R44.reuse, R24, R17 ;  /* 0x000000182c117223 */ /* 0x040fe20000000011 */
[-C--:B0-----:R-:W-:Y:S01]  /*1bc0*/  FFMA R18, R45, R12.reuse, R18 ;  /* 0x0000000c2d127223 */ /* 0x081fe20000000012 */
[----:B------:R-:W-:Y:S01]  /*1bd0*/  FFMA R19, R44, R12, R19 ;  /* 0x0000000c2c137223 */ /* 0x000fe20000000013 */
[CC--:B-----5:R-:W-:Y:S01]  /*1be0*/  FFMA R20, R46.reuse, R24.reuse, R20 ;  /* 0x000000182e147223 */ /* 0x0e0fe20000000014 */
[C---:B------:R-:W-:Y:S01]  /*1bf0*/  FFMA R21, R43.reuse, R24, R21 ;  /* 0x000000182b157223 */ /* 0x040fe20000000015 */
[CC--:B------:R-:W-:Y:S01]  /*1c00*/  FFMA R22, R46.reuse, R12.reuse, R22 ;  /* 0x0000000c2e167223 */ /* 0x0c0fe20000000016 */
[C---:B------:R-:W-:Y:S01]  /*1c10*/  FFMA R23, R43.reuse, R12, R23 ;  /* 0x0000000c2b177223 */ /* 0x040fe20000000017 */
[----:B------:R0:W-:Y:S04]  /*1c20*/  STL.128 [R39+-0x240], R16 ;  /* 0xfffdc01027007387 */ /* 0x0001e80000100c00 */
[----:B------:R1:W-:Y:S04]  /*1c30*/  STL.128 [R39+-0x380], R20 ;  /* 0xfffc801427007387 */ /* 0x0003e80000100c00 */
[----:B------:R-:W3:Y:S04]  /*1c40*/  LDL.128 R12, [R39+0x40] ;  /* 0x00004000270c7983 */ /* 0x000ee80000100c00 */
[----:B------:R-:W4:Y:S04]  /*1c50*/  LDS R24, [R42+UR5+0x20] ;  /* 0x000020052a187984 */ /* 0x000f280008000800 */
[----:B0-----:R-:W5:Y:S04]  /*1c60*/  LDL.128 R16, [R39+0x180] ;  /* 0x0001800027107983 */ /* 0x001f680000100c00 */
[----:B-1----:R-:W5:Y:S04]  /*1c70*/  LDL.128 R20, [R39+0x2c0] ;  /* 0x0002c00027147983 */ /* 0x002f680000100c00 */
[----:B------:R-:W-:Y:S01]  /*1c80*/  STL.128 [R39+0x30], R28 ;  /* 0x0000301c27007387 */ /* 0x000fe20000100c00 */
[CC--:B--2---:R-:W-:Y:S01]  /*1c90*/  FFMA R8, R46.reuse, R25.reuse, R8 ;  /* 0x000000192e087223 */ /* 0x0c4fe20000000008 */
[C---:B------:R-:W-:Y:S01]  /*1ca0*/  FFMA R9, R43.reuse, R25, R9 ;  /* 0x000000192b097223 */ /* 0x040fe20000000009 */
[-C--:B----4-:R-:W-:Y:S01]  /*1cb0*/  FFMA R10, R46, R24.reuse, R10 ;  /* 0x000000182e0a7223 */ /* 0x090fe2000000000a */
[----:B------:R-:W-:-:S05]  /*1cc0*/  FFMA R11, R43, R24, R11 ;  /* 0x000000182b0b7223 */ /* 0x000fca000000000b */
[----:B------:R-:W-:Y:S04]  /*1cd0*/  STL.128 [R39+-0x100], R8 ;  /* 0xffff000827007387 */ /* 0x000fe80000100c00 */
[----:B------:R-:W5:Y:S04]  /*1ce0*/  LDS R9, [R42+UR5+0x68] ;  /* 0x000068052a097984 */ /* 0x000f680008000800 */
[----:B------:R0:W1:Y:S02]  /*1cf0*/  LDS R8, [R42+UR5+0x70] ;  /* 0x000070052a087984 */ /* 0x0000640008000800 */
[----:B0-----:R-:W-:-:S04]  /*1d00*/  IADD3 R42, PT, PT, R42, 0xec, RZ ;  /* 0x000000ec2a2a7810 */ /* 0x001fc80007ffe0ff */
[----:B------:R-:W-:Y:S01]  /*1d10*/  ISETP.NE.AND P5, PT, R42, 0x428, PT ;  /* 0x000004282a00780c */ /* 0x000fe20003fa5270 */
[CC--:B---3--:R-:W-:Y:S01]  /*1d20*/  FFMA R12, R45.reuse, R25.reuse, R12 ;  /* 0x000000192d0c7223 */ /* 0x0c8fe2000000000c */
[C---:B------:R-:W-:Y:S01]  /*1d30*/  FFMA R13, R44.reuse, R25, R13 ;  /* 0x000000192c0d7223 */ /* 0x040fe2000000000d */
[-C--:B------:R-:W-:Y:S01]  /*1d40*/  FFMA R14, R45, R24.reuse, R14 ;  /* 0x000000182d0e7223 */ /* 0x080fe2000000000e */
[----:B------:R-:W-:Y:S01]  /*1d50*/  FFMA R15, R44, R24, R15 ;  /* 0x000000182c0f7223 */ /* 0x000fe2000000000f */
[CC--:B-----5:R-:W-:Y:S01]  /*1d60*/  FFMA R16, R46.reuse, R9.reuse, R16 ;  /* 0x000000092e107223 */ /* 0x0e0fe20000000010 */
[CC--:B------:R-:W-:Y:S01]  /*1d70*/  FFMA R17, R43.reuse, R9.reuse, R17 ;  /* 0x000000092b117223 */ /* 0x0c0fe20000000011 */
[-C--:B-1----:R-:W-:Y:S01]  /*1d80*/  FFMA R18, R46, R8.reuse, R18 ;  /* 0x000000082e127223 */ /* 0x082fe20000000012 */
[-C--:B------:R-:W-:Y:S01]  /*1d90*/  FFMA R19, R43, R8.reuse, R19 ;  /* 0x000000082b137223 */ /* 0x080fe20000000013 */
[CC--:B------:R-:W-:Y:S01]  /*1da0*/  FFMA R20, R45.reuse, R9.reuse, R20 ;  /* 0x000000092d147223 */ /* 0x0c0fe20000000014 */
[C---:B------:R-:W-:Y:S01]  /*1db0*/  FFMA R21, R44.reuse, R9, R21 ;  /* 0x000000092c157223 */ /* 0x040fe20000000015 */
[-C--:B------:R-:W-:Y:S01]  /*1dc0*/  FFMA R22, R45, R8.reuse, R22 ;  /* 0x000000082d167223 */ /* 0x080fe20000000016 */
[----:B------:R-:W-:Y:S01]  /*1dd0*/  FFMA R23, R44, R8, R23 ;  /* 0x000000082c177223 */ /* 0x000fe20000000017 */
[----:B------:R-:W-:Y:S04]  /*1de0*/  STL.128 [R39+0x40], R12 ;  /* 0x0000400c27007387 */ /* 0x000fe80000100c00 */
[----:B------:R-:W-:Y:S04]  /*1df0*/  STL.128 [R39+0x180], R16 ;  /* 0x0001801027007387 */ /* 0x000fe80000100c00 */
[----:B------:R0:W-:Y:S02]  /*1e00*/  STL.128 [R39+0x2c0], R20 ;  /* 0x0002c01427007387 */ /* 0x0001e40000100c00 */
[----:B0-----:R-:W-:Y:S01]  /*1e10*/  IADD3 R39, PT, PT, R39, 0x50, RZ ;  /* 0x0000005027277810 */ /* 0x001fe20007ffe0ff */
[----:B------:R-:W-:Y:S06]  /*1e20*/  @P5 BRA `(.L_x_2) ;  /* 0xfffffff000a85947 */ /* 0x000fec000383ffff */
[----:B------:R-:W-:-:S04]  /*1e30*/  IADD3 R47, PT, PT, R47, 0x1, RZ ;  /* 0x000000012f2f7810 */ /* 0x000fc80007ffe0ff */
[----:B------:R-:W-:-:S13]  /*1e40*/  ISETP.NE.AND P5, PT, R47, 0x100, PT ;  /* 0x000001002f00780c */ /* 0x000fda0003fa5270 */
[----:B------:R-:W-:Y:S05]  /*1e50*/  @P5 BRA `(.L_x_3) ;  /* 0xffffffec00d05947 */ /* 0x000fea000383ffff */
[----:B------:R-:W-:Y:S05]  /*1e60*/  @P2 BRA `(.L_x_4) ;  /* 0xffffffec00202947 */ /* 0x000fea000383ffff */
[----:B------:R-:W-:-:S04]  /*1e70*/  UIADD3 UR4, UPT, UPT, UR4, 0x1, URZ ;  /* 0x0000000104047890 */ /* 0x000fc8000fffe0ff */
[----:B------:R-:W-:-:S09]  /*1e80*/  UISETP.NE.AND UP0, UPT, UR4, 0x3, UPT ;  /* 0x000000030400788c */ /* 0x000fd2000bf05270 */
[----:B------:R-:W-:Y:S05]  /*1e90*/  BRA.U UP0, `(.L_x_5) ;  /* 0xffffffe900707547 */ /* 0x000fea000b83ffff */
[----:B------:R-:W0:Y:S01]  /*1ea0*/  S2R R0, SR_TID.X ;  /* 0x0000000000007919 */ /* 0x000e220000002100 */
[----:B------:R-:W1:Y:S01]  /*1eb0*/  LDC.64 R4, c[0x0][0x398] ;  /* 0x0000e600ff047b82 */ /* 0x000e620000000a00 */
[----:B0-----:R-:W-:-:S05]  /*1ec0*/  SHF.L.U32 R37, R0, 0x1, RZ ;  /* 0x0000000100257819 */ /* 0x001fca00000006ff */
[----:B-1----:R-:W-:-:S05]  /*1ed0*/  IMAD.WIDE.U32 R4, R37, 0x4, R4 ;  /* 0x0000000425047825 */ /* 0x002fca00078e0004 */
[----:B------:R0:W5:Y:S04]  /*1ee0*/  LDG.E.CONSTANT R36, desc[UR8][R4.64] ;  /* 0x0000000804247981 */ /* 0x000168000c1e9900 */
[----:B------:R0:W5:Y:S04]  /*1ef0*/  LDG.E.CONSTANT R3, desc[UR8][R4.64+0x200] ;  /* 0x0002000804037981 */ /* 0x000168000c1e9900 */
[----:B------:R0:W5:Y:S04]  /*1f00*/  LDG.E.CONSTANT R2, desc[UR8][R4.64+0x4] ;  /* 0x0000040804027981 */ /* 0x000168000c1e9900 */
[----:B------:R0:W5:Y:S01]  /*1f10*/  LDG.E.CONSTANT R0, desc[UR8][R4.64+0x204] ;  /* 0x0002040804007981 */ /* 0x000162000c1e9900 */
[----:B------:R-:W-:Y:S01]  /*1f20*/  LEA R37, R40, R37, 0x8 ;  /* 0x0000002528257211 */ /* 0x000fe200078e40ff */
[----:B------:R-:W-:-:S06]  /*1f30*/  UMOV UR4, URZ ;  /* 0x000000ff00047c82 */ /* 0x000fcc0008000000 */
.L_x_6:
[----:B-1----:R-:W2:Y:S01]  /*1f40*/  LDL.128 R16, [R38+0x2c0] ;  /* 0x0002c00026107983 */ /* 0x002ea20000100c00 */
[----:B------:R-:W1:Y:S03]  /*1f50*/  LDC.64 R44, c[0x0][0x390] ;  /* 0x0000e400ff2c7b82 */ /* 0x000e660000000a00 */
[----:B------:R-:W3:Y:S04]  /*1f60*/  LDL.128 R24, [R38+-0x3c0] ;  /* 0xfffc400026187983 */ /* 0x000ee80000100c00 */
[----:B------:R-:W4:Y:S04]  /*1f70*/  LDL.128 R28, [R38+-0x280] ;  /* 0xfffd8000261c7983 */ /* 0x000f280000100c00 */
[----:B0-----:R-:W4:Y:S04]  /*1f80*/  LDL.128 R4, [R38+-0x140] ;  /* 0xfffec00026047983 */ /* 0x001f280000100c00 */
[----:B------:R-:W4:Y:S04]  /*1f90*/  LDL.128 R8, [R38] ;  /* 0x0000000026087983 */ /* 0x000f280000100c00 */
[----:B------:R-:W4:Y:S04]  /*1fa0*/  LDL.128 R12, [R38+0x140] ;  /* 0x00014000260c7983 */ /* 0x000f280000100c00 */
[----:B------:R-:W4:Y:S04]  /*1fb0*/  LDL.128 R20, [R38+0x280] ;  /* 0x0002800026147983 */ /* 0x000f280000100c00 */
[----:B------:R-:W4:Y:S01]  /*1fc0*/  LDL.128 R40, [R38+-0x3b0] ;  /* 0xfffc500026287983 */ /* 0x000f220000100c00 */
[----:B-1----:R-:W-:-:S04]  /*1fd0*/  IMAD.WIDE.U32 R44, R37, 0x4, R44 ;  /* 0x00000004252c7825 */ /* 0x002fc800078e002c */
[C---:B--2--5:R-:W-:Y:S01]  /*1fe0*/  FADD R16, R3.reuse, R16 ;  /* 0x0000001003107221 */ /* 0x064fe20000000000 */
[C---:B------:R-:W-:Y:S01]  /*1ff0*/  FADD R17, R0.reuse, R17 ;  /* 0x0000001100117221 */ /* 0x040fe20000000000 */
[C---:B------:R-:W-:Y:S01]  /*2000*/  FADD R18, R3.reuse, R18 ;  /* 0x0000001203127221 */ /* 0x040fe20000000000 */
[----:B------:R-:W-:Y:S01]  /*2010*/  FADD R19, R0, R19 ;  /* 0x0000001300137221 */ /* 0x000fe20000000000 */
[----:B---3--:R-:W-:Y:S01]  /*2020*/  FADD R24, R36, R24 ;  /* 0x0000001824187221 */ /* 0x008fe20000000000 */
[----:B------:R-:W-:Y:S01]  /*2030*/  FMNMX R35, RZ, R16, !PT ;  /* 0x00000010ff237209 */ /* 0x000fe20007800000 */
[----:B------:R-:W-:Y:S01]  /*2040*/  FADD R25, R2, R25 ;  /* 0x0000001902197221 */ /* 0x000fe20000000000 */
[----:B------:R-:W-:Y:S01]  /*2050*/  FMNMX R47, RZ, R17, !PT ;  /* 0x00000011ff2f7209 */ /* 0x000fe20007800000 */
[----:B------:R-:W-:Y:S01]  /*2060*/  FADD R26, R36, R26 ;  /* 0x0000001a241a7221 */ /* 0x000fe20000000000 */
[----:B------:R-:W-:Y:S01]  /*2070*/  FMNMX R51, RZ, R18, !PT ;  /* 0x00000012ff337209 */ /* 0x000fe20007800000 */
[----:B------:R-:W-:Y:S01]  /*2080*/  FADD R27, R2, R27 ;  /* 0x0000001b021b7221 */ /* 0x000fe20000000000 */
[----:B------:R-:W-:Y:S01]  /*2090*/  FMNMX R32, RZ, R19, !PT ;  /* 0x00000013ff207209 */ /* 0x000fe20007800000 */
[C---:B----4-:R-:W-:Y:S01]  /*20a0*/  FADD R28, R3.reuse, R28 ;  /* 0x0000001c031c7221 */ /* 0x050fe20000000000 */
[----:B------:R-:W2:Y:S01]  /*20b0*/  LDL.128 R16, [R38+-0x270] ;  /* 0xfffd900026107983 */ /* 0x000ea20000100c00 */
[C---:B------:R-:W-:Y:S01]  /*20c0*/  FADD R29, R0.reuse, R29 ;  /* 0x0000001d001d7221 */ /* 0x040fe20000000000 */
[----:B------:R-:W-:Y:S01]  /*20d0*/  FADD R30, R3, R30 ;  /* 0x0000001e031e7221 */ /* 0x000fe20000000000 */
[----:B------:R-:W-:Y:S01]  /*20e0*/  FADD R31, R0, R31 ;  /* 0x0000001f001f7221 */ /* 0x000fe20000000000 */
[----:B------:R0:W-:Y:S01]  /*20f0*/  STG.E desc[UR8][R44.64+0xd2200], R35 ;  /* 0x0d2200232c007986 */ /* 0x0001e2000c101908 */
[----:B------:R-:W-:-:S02]  /*2100*/  FMNMX R33, RZ, R24, !PT ;  /* 0x00000018ff217209 */ /* 0x000fc40007800000 */
[----:B------:R-:W-:Y:S01]  /*2110*/  FMNMX R39, RZ, R25, !PT ;  /* 0x00000019ff277209 */ /* 0x000fe20007800000 */
[----:B------:R1:W-:Y:S01]  /*2120*/  STG.E desc[UR8][R44.64+0xd2204], R47 ;  /* 0x0d22042f2c007986 */ /* 0x0003e2000c101908 */
[----:B------:R-:W-:Y:S02]  /*2130*/  FMNMX R49, RZ, R26, !PT ;  /* 0x0000001aff317209 */ /* 0x000fe40007800000 */
[----:B------:R-:W-:Y:S01]  /*2140*/  FMNMX R53, RZ, R27, !PT ;  /* 0x0000001bff357209 */ /* 0x000fe20007800000 */
[----:B------:R3:W-:Y:S01]  /*2150*/  STG.E desc[UR8][R44.64+0xd9a00], R51 ;  /* 0x0d9a00332c007986 */ /* 0x0007e2000c101908 */
[----:B------:R-:W-:-:S03]  /*2160*/  FADD R4, R36, R4 ;  /* 0x0000000424047221 */ /* 0x000fc60000000000 */
[----:B------:R4:W-:Y:S01]  /*2170*/  STG.E desc[UR8][R44.64+0xd9a04], R32 ;  /* 0x0d9a04202c007986 */ /* 0x0009e2000c101908 */
[----:B0-----:R-:W-:Y:S01]  /*2180*/  FMNMX R35, RZ, R28, !PT ;  /* 0x0000001cff237209 */ /* 0x001fe20007800000 */
[----:B------:R-:W-:Y:S02]  /*2190*/  FADD R5, R2, R5 ;  /* 0x0000000502057221 */ /* 0x000fe40000000000 */
[----:B------:R-:W2:Y:S01]  /*21a0*/  LDL.128 R24, [R38+-0x130] ;  /* 0xfffed00026187983 */ /* 0x000ea20000100c00 */
[----:B-1----:R-:W-:Y:S01]  /*21b0*/  FMNMX R47, RZ, R29, !PT ;  /* 0x0000001dff2f7209 */ /* 0x002fe20007800000 */
[----:B------:R-:W-:Y:S01]  /*21c0*/  FADD R6, R36, R6 ;  /* 0x0000000624067221 */ /* 0x000fe20000000000 */
[----:B---3--:R-:W-:Y:S01]  /*21d0*/  FMNMX R51, RZ, R30, !PT ;  /* 0x0000001eff337209 */ /* 0x008fe20007800000 */
[----:B------:R-:W-:Y:S01]  /*21e0*/  FADD R7, R2, R7 ;  /* 0x0000000702077221 */ /* 0x000fe20000000000 */
[----:B----4-:R-:W-:Y:S02]  /*21f0*/  FMNMX R32, RZ, R31, !PT ;  /* 0x0000001fff207209 */ /* 0x010fe40007800000 */
[----:B------:R-:W3:Y:S04]  /*2200*/  LDL.128 R28, [R38+0x10] ;  /* 0x00001000261c7983 */ /* 0x000ee80000100c00 */
[----:B------:R0:W-:Y:S04]  /*2210*/  STG.E desc[UR8][R44.64], R33 ;  /* 0x000000212c007986 */ /* 0x0001e8000c101908 */
[----:B------:R1:W-:Y:S04]  /*2220*/  STG.E desc[UR8][R44.64+0x4], R39 ;  /* 0x000004272c007986 */ /* 0x0003e8000c101908 */
[----:B------:R4:W-:Y:S04]  /*2230*/  STG.E desc[UR8][R44.64+0x7804], R53 ;  /* 0x007804352c007986 */ /* 0x0009e8000c101908 */
[----:B------:R4:W-:Y:S01]  /*2240*/  STG.E desc[UR8][R44.64+0x200], R35 ;  /* 0x000200232c007986 */ /* 0x0009e2000c101908 */
[----:B0-----:R-:W-:-:S02]  /*2250*/  FMNMX R33, RZ, R4, !PT ;  /* 0x00000004ff217209 */ /* 0x001fc40007800000 */
[----:B-1----:R-:W-:Y:S02]  /*2260*/  FMNMX R39, RZ, R5, !PT ;  /* 0x00000005ff277209 */ /* 0x002fe40007800000 */
[----:B----4-:R-:W-:Y:S02]  /*2270*/  FMNMX R53, RZ, R7, !PT ;  /* 0x00000007ff357209 */ /* 0x010fe40007800000 */
[----:B------:R-:W-:Y:S02]  /*2280*/  FMNMX R35, RZ, R6, !PT ;  /* 0x00000006ff237209 */ /* 0x000fe40007800000 */
[----:B------:R-:W4:Y:S01]  /*2290*/  LDL.128 R4, [R38+0x150] ;  /* 0x0001500026047983 */ /* 0x000f220000100c00 */
[C---:B------:R-:W-:Y:S01]  /*22a0*/  FADD R8, R3.reuse, R8 ;  /* 0x0000000803087221 */ /* 0x040fe20000000000 */
[----:B------:R-:W-:Y:S02]  /*22b0*/  FADD R12, R36, R12 ;  /* 0x0000000c240c7221 */ /* 0x000fe40000000000 */
[----:B------:R0:W-:Y:S04]  /*22c0*/  STG.E desc[UR8][R44.64+0x7a04], R32 ;  /* 0x007a04202c007986 */ /* 0x0001e8000c101908 */
[----:B------:R1:W-:Y:S01]  /*22d0*/  STG.E desc[UR8][R44.64+0x204], R47 ;  /* 0x0002042f2c007986 */ /* 0x0003e2000c101908 */
[----:B0-----:R-:W-:Y:S01]  /*22e0*/  FADD R32, R0, R9 ;  /* 0x0000000900207221 */ /* 0x001fe20000000000 */
[----:B------:R-:W-:Y:S01]  /*22f0*/  FMNMX R9, RZ, R8, !PT ;  /* 0x00000008ff097209 */ /* 0x000fe20007800000 */
[C---:B------:R-:W-:Y:S01]  /*2300*/  FADD R8, R2.reuse, R13 ;  /* 0x0000000d02087221 */ /* 0x040fe20000000000 */
[----:B------:R-:W-:Y:S01]  /*2310*/  FMNMX R13, RZ, R12, !PT ;  /* 0x0000000cff0d7209 */ /* 0x000fe20007800000 */
[----:B------:R-:W-:Y:S01]  /*2320*/  FADD R12, R2, R15 ;  /* 0x0000000f020c7221 */ /* 0x000fe20000000000 */
[----:B-1----:R-:W-:Y:S01]  /*2330*/  FMNMX R47, RZ, R32, !PT ;  /* 0x00000020ff2f7209 */ /* 0x002fe20007800000 */
[----:B------:R0:W-:Y:S01]  /*2340*/  STG.E desc[UR8][R44.64+0x4b004], R39 ;  /* 0x04b004272c007986 */ /* 0x0001e2000c101908 */
[----:B------:R-:W-:Y:S01]  /*2350*/  FADD R10, R3, R10 ;  /* 0x0000000a030a7221 */ /* 0x000fe20000000000 */
[----:B------:R-:W-:-:S02]  /*2360*/  FADD R11, R0, R11 ;  /* 0x0000000b000b7221 */ /* 0x000fc40000000000 */
[----:B------:R1:W-:Y:S01]  /*2370*/  STG.E desc[UR8][R44.64+0x4b204], R47 ;  /* 0x04b2042f2c007986 */ /* 0x0003e2000c101908 */
[C---:B------:R-:W-:Y:S01]  /*2380*/  FADD R20, R3.reuse, R20 ;  /* 0x0000001403147221 */ /* 0x040fe20000000000 */
[----:B------:R-:W-:Y:S01]  /*2390*/  FADD R22, R3, R22 ;  /* 0x0000001603167221 */ /* 0x000fe20000000000 */
[----:B------:R-:W-:Y:S01]  /*23a0*/  FADD R14, R36, R14 ;  /* 0x0000000e240e7221 */ /* 0x000fe20000000000 */
[----:B------:R1:W-:Y:S01]  /*23b0*/  STG.E desc[UR8][R44.64+0x7800], R49 ;  /* 0x007800312c007986 */ /* 0x0003e2000c101908 */
[----:B0-----:R-:W-:-:S03]  /*23c0*/  FMNMX R39, RZ, R8, !PT ;  /* 0x00000008ff277209 */ /* 0x001fc60007800000 */
[----:B------:R0:W-:Y:S01]  /*23d0*/  STG.E desc[UR8][R44.64+0x7a00], R51 ;  /* 0x007a00332c007986 */ /* 0x0001e2000c101908 */
[----:B-1----:R-:W-:Y:S01]  /*23e0*/  FMNMX R47, RZ, R12, !PT ;  /* 0x0000000cff2f7209 */ /* 0x002fe20007800000 */
[----:B------:R-:W-:Y:S02]  /*23f0*/  FADD R12, R0, R21 ;  /* 0x00000015000c7221 */ /* 0x000fe40000000000 */
[----:B------:R-:W-:Y:S01]  /*2400*/  STG.E desc[UR8][R44.64+0x4b000], R33 ;  /* 0x04b000212c007986 */ /* 0x000fe2000c101908 */
[----:B------:R-:W-:-:S03]  /*2410*/  FMNMX R49, RZ, R10, !PT ;  /* 0x0000000aff317209 */ /* 0x000fc60007800000 */
[----:B------:R1:W-:Y:S01]  /*2420*/  STG.E desc[UR8][R44.64+0x52800], R35 ;  /* 0x052800232c007986 */ /* 0x0003e2000c101908 */
[----:B------:R-:W-:Y:S02]  /*2430*/  FMNMX R21, RZ, R20, !PT ;  /* 0x00000014ff157209 */ /* 0x000fe40007800000 */
[----:B0-----:R-:W-:Y:S01]  /*2440*/  FMNMX R51, RZ, R11, !PT ;  /* 0x0000000bff337209 */ /* 0x001fe20007800000 */
[----:B------:R0:W-:Y:S01]  /*2450*/  STG.E desc[UR8][R44.64+0x4b200], R9 ;  /* 0x04b200092c007986 */ /* 0x0001e2000c101908 */
[----:B------:R-:W-:-:S03]  /*2460*/  FMNMX R15, RZ, R14, !PT ;  /* 0x0000000eff0f7209 */ /* 0x000fc60007800000 */
[----:B------:R0:W-:Y:S01]  /*2470*/  STG.E desc[UR8][R44.64+0x96000], R13 ;  /* 0x0960000d2c007986 */ /* 0x0001e2000c101908 */
[----:B------:R-:W-:Y:S01]  /*2480*/  FADD R40, R36, R40 ;  /* 0x0000002824287221 */ /* 0x000fe20000000000 */
[----:B------:R-:W-:Y:S02]  /*2490*/  FADD R20, R2, R41 ;  /* 0x0000002902147221 */ /* 0x000fe40000000000 */
[----:B-1----:R-:W4:Y:S04]  /*24a0*/  LDL.128 R32, [R38+0x290] ;  /* 0x0002900026207983 */ /* 0x002f280000100c00 */
[----:B------:R1:W-:Y:S04]  /*24b0*/  STG.E desc[UR8][R44.64+0x96004], R39 ;  /* 0x096004272c007986 */ /* 0x0003e8000c101908 */
[----:B0-----:R-:W4:Y:S01]  /*24c0*/  LDL.128 R8, [R38+-0x3a0] ;  /* 0xfffc600026087983 */ /* 0x001f220000100c00 */
[----:B------:R-:W-:Y:S01]  /*24d0*/  FADD R13, R0, R23 ;  /* 0x00000017000d7221 */ /* 0x000fe20000000000 */
[----:B------:R-:W-:-:S02]  /*24e0*/  FMNMX R23, RZ, R12, !PT ;  /* 0x0000000cff177209 */ /* 0x000fc40007800000 */
[----:B-1----:R-:W-:Y:S01]  /*24f0*/  FMNMX R39, RZ, R22, !PT ;  /* 0x00000016ff277209 */ /* 0x002fe20007800000 */
[----:B------:R-:W-:Y:S01]  /*2500*/  FADD R22, R2, R43 ;  /* 0x0000002b02167221 */ /* 0x000fe20000000000 */
[----:B------:R0:W-:Y:S01]  /*2510*/  STG.E desc[UR8][R44.64+0x52a00], R49 ;  /* 0x052a00312c007986 */ /* 0x0001e2000c101908 */
[----:B------:R-:W-:Y:S01]  /*2520*/  FMNMX R41, RZ, R40, !PT ;  /* 0x00000028ff297209 */ /* 0x000fe20007800000 */
[----:B------:R-:W-:Y:S01]  /*2530*/  FADD R42, R36, R42 ;  /* 0x0000002a242a7221 */ /* 0x000fe20000000000 */
[----:B------:R-:W-:Y:S01]  /*2540*/  FMNMX R43, RZ, R20, !PT ;  /* 0x00000014ff2b7209 */ /* 0x000fe20007800000 */
[----:B------:R1:W-:Y:S04]  /*2550*/  STG.E desc[UR8][R44.64+0x96204], R23 ;  /* 0x096204172c007986 */ /* 0x0003e8000c101908 */
[----:B------:R1:W-:Y:S01]  /*2560*/  STG.E desc[UR8][R44.64+0x9d800], R15 ;  /* 0x09d8000f2c007986 */ /* 0x0003e2000c101908 */
[----:B0-----:R-:W-:-:S03]  /*2570*/  FMNMX R49, RZ, R13, !PT ;  /* 0x0000000dff317209 */ /* 0x001fc60007800000 */
[----:B------:R-:W-:Y:S01]  /*2580*/  STG.E desc[UR8][R44.64+0x96200], R21 ;  /* 0x096200152c007986 */ /* 0x000fe2000c101908 */
[----:B-1----:R-:W-:-:S03]  /*2590*/  FMNMX R23, RZ, R22, !PT ;  /* 0x00000016ff177209 */ /* 0x002fc60007800000 */
[----:B------:R-:W4:Y:S04]  /*25a0*/  LDL.128 R12, [R38+-0x260] ;  /* 0xfffda000260c7983 */ /* 0x000f280000100c00 */
[----:B------:R0:W-:Y:S04]  /*25b0*/  STG.E desc[UR8][R44.64+0x52a04], R51 ;  /* 0x052a04332c007986 */ /* 0x0001e8000c101908 */
[----:B------:R-:W-:Y:S04]  /*25c0*/  STG.E desc[UR8][R44.64+0x52804], R53 ;  /* 0x052804352c007986 */ /* 0x000fe8000c101908 */
[----:B------:R-:W-:Y:S04]  /*25d0*/  STG.E desc[UR8][R44.64+0x9d804], R47 ;  /* 0x09d8042f2c007986 */ /* 0x000fe8000c101908 */
[----:B------:R1:W-:Y:S01]  /*25e0*/  STG.E desc[UR8][R44.64+0x9da00], R39 ;  /* 0x09da00272c007986 */ /* 0x0003e2000c101908 */
[----:B0-----:R-:W-:-:S03]  /*25f0*/  FMNMX R51, RZ, R42, !PT ;  /* 0x0000002aff337209 */ /* 0x001fc60007800000 */
[----:B------:R0:W-:Y:S04]  /*2600*/  STG.E desc[UR8][R44.64+0x9da04], R49 ;  /* 0x09da04312c007986 */ /* 0x0001e8000c101908 */
[----:B------:R0:W-:Y:S04]  /*2610*/  STG.E desc[UR8][R44.64+0x16804], R23 ;  /* 0x016804172c007986 */ /* 0x0001e8000c101908 */
[----:B------:R0:W-:Y:S04]  /*2620*/  STG.E desc[UR8][R44.64+0xf000], R41 ;  /* 0x00f000292c007986 */ /* 0x0001e8000c101908 */
[----:B------:R3:W-:Y:S04]  /*2630*/  STG.E desc[UR8][R44.64+0xf004], R43 ;  /* 0x00f0042b2c007986 */ /* 0x0007e8000c101908 */
[----:B------:R3:W-:Y:S01]  /*2640*/  STG.E desc[UR8][R44.64+0x16800], R51 ;  /* 0x016800332c007986 */ /* 0x0007e2000c101908 */
[C---:B--2---:R-:W-:Y:S01]  /*2650*/  FADD R20, R3.reuse, R16 ;  /* 0x0000001003147221 */ /* 0x044fe20000000000 */
[C---:B------:R-:W-:Y:S01]  /*2660*/  FADD R21, R0.reuse, R17 ;  /* 0x0000001100157221 */ /* 0x040fe20000000000 */
[----:B------:R-:W-:Y:S01]  /*2670*/  FADD R22, R3, R18 ;  /* 0x0000001203167221 */ /* 0x000fe20000000000 */
[----:B------:R-:W-:-:S02]  /*2680*/  FADD R40, R0, R19 ;  /* 0x0000001300287221 */ /* 0x000fc40000000000 */
[----:B------:R-:W2:Y:S01]  /*2690*/  LDL.128 R16, [R38+-0x120] ;  /* 0xfffee00026107983 */ /* 0x000ea20000100c00 */
[----:B-1----:R-:W-:Y:S02]  /*26a0*/  FMNMX R39, RZ, R20, !PT ;  /* 0x00000014ff277209 */ /* 0x002fe40007800000 */
[----:B------:R-:W-:Y:S02]  /*26b0*/  FMNMX R47, RZ, R21, !PT ;  /* 0x00000015ff2f7209 */ /* 0x000fe40007800000 */
[----:B0-----:R-:W-:Y:S02]  /*26c0*/  FMNMX R49, RZ, R22, !PT ;  /* 0x00000016ff317209 */ /* 0x001fe40007800000 */
[----:B------:R-:W-:Y:S01]  /*26d0*/  FMNMX R53, RZ, R40, !PT ;  /* 0x00000028ff357209 */ /* 0x000fe20007800000 */
[----:B------:R-:W2:Y:S01]  /*26e0*/  LDL.128 R20, [R38+0x20] ;  /* 0x0000200026147983 */ /* 0x000ea20000100c00 */
[----:B------:R-:W-:Y:S01]  /*26f0*/  FADD R24, R36, R24 ;  /* 0x0000001824187221 */ /* 0x000fe20000000000 */
[----:B------:R-:W-:Y:S01]  /*2700*/  FADD R25, R2, R25 ;  /* 0x0000001902197221 */ /* 0x000fe20000000000 */
[----:B------:R-:W-:Y:S01]  /*2710*/  FADD R26, R36, R26 ;  /* 0x0000001a241a7221 */ /* 0x000fe20000000000 */
[----:B------:R-:W-:Y:S01]  /*2720*/  FADD R27, R2, R27 ;  /* 0x0000001b021b7221 */ /* 0x000fe20000000000 */
[----:B------:R0:W-:Y:S01]  /*2730*/  STG.E desc[UR8][R44.64+0xf200], R39 ;  /* 0x00f200272c007986 */ /* 0x0001e2000c101908 */
[----:B------:R-:W-:Y:S01]  /*2740*/  FMNMX R41, RZ, R24, !PT ;  /* 0x00000018ff297209 */ /* 0x000fe20007800000 */
[C---:B---3--:R-:W-:Y:S01]  /*2750*/  FADD R28, R3.reuse, R28 ;  /* 0x0000001c031c7221 */ /* 0x048fe20000000000 */
        /* <DEDUP_REMOVED lines=8> */
[----:B0-----:R-:W-:Y:S01]  /*27e0*/  FMNMX R39, RZ, R28, !PT ;  /* 0x0000001cff277209 */ /* 0x001fe20007800000 */
[----:B------:R0:W-:Y:S04]  /*27f0*/  STG.E desc[UR8][R44.64+0x16a04], R53 ;  /* 0x016a04352c007986 */ /* 0x0001e8000c101908 */
[----:B------:R-:W2:Y:S01]  /*2800*/  LDL.128 R24, [R38+0x160] ;  /* 0x0001600026187983 */ /* 0x000ea20000100c00 */
[----:B-1----:R-:W-:-:S02]  /*2810*/  FMNMX R47, RZ, R29, !PT ;  /* 0x0000001dff2f7209 */ /* 0x002fc40007800000 */
[----:B---3--:R-:W-:Y:S02]  /*2820*/  FMNMX R49, RZ, R30, !PT ;  /* 0x0000001eff317209 */ /* 0x008fe40007800000 */
[----:B0-----:R-:W-:Y:S02]  /*2830*/  FMNMX R53, RZ, R31, !PT ;  /* 0x0000001fff357209 */ /* 0x001fe40007800000 */
[----:B------:R-:W3:Y:S01]  /*2840*/  LDL.128 R28, [R38+0x2a0] ;  /* 0x0002a000261c7983 */ /* 0x000ee20000100c00 */
[----:B----4-:R-:W-:Y:S01]  /*2850*/  FADD R4, R36, R4 ;  /* 0x0000000424047221 */ /* 0x010fe20000000000 */
[C---:B------:R-:W-:Y:S01]  /*2860*/  FADD R5, R2.reuse, R5 ;  /* 0x0000000502057221 */ /* 0x040fe20000000000 */
[----:B------:R-:W-:Y:S01]  /*2870*/  FADD R7, R2, R7 ;  /* 0x0000000702077221 */ /* 0x000fe20000000000 */
[----:B------:R0:W-:Y:S01]  /*2880*/  STG.E desc[UR8][R44.64+0x5a000], R41 ;  /* 0x05a000292c007986 */ /* 0x0001e2000c101908 */
[----:B------:R-:W-:-:S03]  /*2890*/  FADD R6, R36, R6 ;  /* 0x0000000624067221 */ /* 0x000fc60000000000 */
[----:B------:R1:W-:Y:S04]  /*28a0*/  STG.E desc[UR8][R44.64+0x5a004], R43 ;  /* 0x05a0042b2c007986 */ /* 0x0003e8000c101908 */
[----:B------:R4:W-:Y:S01]  /*28b0*/  STG.E desc[UR8][R44.64+0x61804], R40 ;  /* 0x061804282c007986 */ /* 0x0009e2000c101908 */
[----:B0-----:R-:W-:-:S03]  /*28c0*/  FMNMX R41, RZ, R4, !PT ;  /* 0x00000004ff297209 */ /* 0x001fc60007800000 */
[----:B------:R0:W-:Y:S01]  /*28d0*/  STG.E desc[UR8][R44.64+0x61800], R51 ;  /* 0x061800332c007986 */ /* 0x0001e2000c101908 */
[----:B-1----:R-:W-:Y:S02]  /*28e0*/  FMNMX R43, RZ, R5, !PT ;  /* 0x00000005ff2b7209 */ /* 0x002fe40007800000 */
[----:B----4-:R-:W-:Y:S01]  /*28f0*/  FMNMX R40, RZ, R7, !PT ;  /* 0x00000007ff287209 */ /* 0x010fe20007800000 */
[----:B------:R-:W-:Y:S01]  /*2900*/  STG.E desc[UR8][R44.64+0xa5000], R41 ;  /* 0x0a5000292c007986 */ /* 0x000fe2000c101908 */
[----:B0-----:R-:W-:-:S03]  /*2910*/  FMNMX R51, RZ, R6, !PT ;  /* 0x00000006ff337209 */ /* 0x001fc60007800000 */
[----:B------:R-:W-:Y:S04]  /*2920*/  STG.E desc[UR8][R44.64+0xa5004], R43 ;  /* 0x0a50042b2c007986 */ /* 0x000fe8000c101908 */
[----:B------:R0:W-:Y:S04]  /*2930*/  STG.E desc[UR8][R44.64+0xac804], R40 ;  /* 0x0ac804282c007986 */ /* 0x0001e8000c101908 */
[----:B------:R-:W4:Y:S04]  /*2940*/  LDL.128 R4, [R38+-0x390] ;  /* 0xfffc700026047983 */ /* 0x000f280000100c00 */
[----:B0-----:R-:W4:Y:S04]  /*2950*/  LDL.128 R40, [R38+-0x250] ;  /* 0xfffdb00026287983 */ /* 0x001f280000100c00 */
[----:B------:R0:W-:Y:S01]  /*2960*/  STG.E desc[UR8][R44.64+0x5a200], R39 ;  /* 0x05a200272c007986 */ /* 0x0001e2000c101908 */
[C---:B------:R-:W-:Y:S01]  /*2970*/  FADD R32, R3.reuse, R32 ;  /* 0x0000002003207221 */ /* 0x040fe20000000000 */
[----:B------:R-:W-:Y:S01]  /*2980*/  FADD R34, R3, R34 ;  /* 0x0000002203227221 */ /* 0x000fe20000000000 */
[----:B------:R-:W-:Y:S01]  /*2990*/  FADD R35, R0, R35 ;  /* 0x0000002300237221 */ /* 0x000fe20000000000 */
[----:B------:R1:W-:Y:S01]  /*29a0*/  STG.E desc[UR8][R44.64+0x5a204], R47 ;  /* 0x05a2042f2c007986 */ /* 0x0003e2000c101908 */
[----:B------:R-:W-:-:S03]  /*29b0*/  FADD R8, R36, R8 ;  /* 0x0000000824087221 */ /* 0x000fc60000000000 */
[----:B------:R1:W-:Y:S01]  /*29c0*/  STG.E desc[UR8][R44.64+0x61a00], R49 ;  /* 0x061a00312c007986 */ /* 0x0003e2000c101908 */
[----:B0-----:R-:W-:Y:S01]  /*29d0*/  FADD R39, R0, R33 ;  /* 0x0000002100277221 */ /* 0x001fe20000000000 */
[----:B------:R-:W-:Y:S01]  /*29e0*/  FMNMX R33, RZ, R32, !PT ;  /* 0x00000020ff217209 */ /* 0x000fe20007800000 */
[----:B------:R-:W-:Y:S01]  /*29f0*/  FADD R32, R2, R9 ;  /* 0x0000000902207221 */ /* 0x000fe20000000000 */
[----:B------:R-:W-:Y:S02]  /*2a00*/  FMNMX R9, RZ, R35, !PT ;  /* 0x00000023ff097209 */ /* 0x000fe40007800000 */
[----:B-1----:R-:W-:Y:S01]  /*2a10*/  FMNMX R47, RZ, R34, !PT ;  /* 0x00000022ff2f7209 */ /* 0x002fe20007800000 */
[----:B------:R-:W-:Y:S01]  /*2a20*/  FADD R10, R36, R10 ;  /* 0x0000000a240a7221 */ /* 0x000fe20000000000 */
[----:B------:R-:W-:Y:S01]  /*2a30*/  FMNMX R49, RZ, R8, !PT ;  /* 0x00000008ff317209 */ /* 0x000fe20007800000 */
[----:B------:R-:W-:Y:S02]  /*2a40*/  FADD R8, R2, R11 ;  /* 0x0000000b02087221 */ /* 0x000fe40000000000 */
[----:B------:R0:W-:Y:S01]  /*2a50*/  STG.E desc[UR8][R44.64+0xaca00], R47 ;  /* 0x0aca002f2c007986 */ /* 0x0001e2000c101908 */
[----:B------:R-:W-:-:S03]  /*2a60*/  FMNMX R39, RZ, R39, !PT ;  /* 0x00000027ff277209 */ /* 0x000fc60007800000 */
[----:B------:R1:W-:Y:S01]  /*2a70*/  STG.E desc[UR8][R44.64+0xac800], R51 ;  /* 0x0ac800332c007986 */ /* 0x0003e2000c101908 */
[----:B------:R-:W-:-:S03]  /*2a80*/  FMNMX R11, RZ, R10, !PT ;  /* 0x0000000aff0b7209 */ /* 0x000fc60007800000 */
[----:B------:R1:W-:Y:S01]  /*2a90*/  STG.E desc[UR8][R44.64+0xa5200], R33 ;  /* 0x0a5200212c007986 */ /* 0x0003e2000c101908 */
[----:B0-----:R-:W-:Y:S01]  /*2aa0*/  FMNMX R47, RZ, R8, !PT ;  /* 0x00000008ff2f7209 */ /* 0x001fe20007800000 */
[C---:B------:R-:W-:Y:S01]  /*2ab0*/  FADD R12, R3.reuse, R12 ;  /* 0x0000000c030c7221 */ /* 0x040fe20000000000 */
[C---:B------:R-:W-:Y:S01]  /*2ac0*/  FADD R13, R0.reuse, R13 ;  /* 0x0000000d000d7221 */ /* 0x040fe20000000000 */
[----:B-1----:R-:W-:Y:S01]  /*2ad0*/  FMNMX R51, RZ, R32, !PT ;  /* 0x00000020ff337209 */ /* 0x002fe20007800000 */
[----:B------:R0:W-:Y:S01]  /*2ae0*/  STG.E desc[UR8][R44.64+0xaca04], R9 ;  /* 0x0aca04092c007986 */ /* 0x0001e2000c101908 */
[----:B------:R-:W-:Y:S01]  /*2af0*/  FADD R8, R0, R15 ;  /* 0x0000000f00087221 */ /* 0x000fe20000000000 */
[----:B------:R-:W-:Y:S01]  /*2b00*/  FADD R14, R3, R14 ;  /* 0x0000000e030e7221 */ /* 0x000fe20000000000 */
[----:B------:R-:W-:Y:S01]  /*2b10*/  FMNMX R15, RZ, R13, !PT ;  /* 0x0000000dff0f7209 */ /* 0x000fe20007800000 */
[----:B------:R-:W4:Y:S04]  /*2b20*/  LDL.128 R32, [R38+-0x110] ;  /* 0xfffef00026207983 */ /* 0x000f280000100c00 */
[----:B------:R1:W-:Y:S01]  /*2b30*/  STG.E desc[UR8][R44.64+0x1e000], R49 ;  /* 0x01e000312c007986 */ /* 0x0003e2000c101908 */
[----:B0-----:R-:W-:-:S03]  /*2b40*/  FMNMX R9, RZ, R12, !PT ;  /* 0x0000000cff097209 */ /* 0x001fc60007800000 */
[----:B------:R0:W-:Y:S04]  /*2b50*/  STG.E desc[UR8][R44.64+0xa5204], R39 ;  /* 0x0a5204272c007986 */ /* 0x0001e8000c101908 */
[----:B------:R-:W-:Y:S01]  /*2b60*/  STG.E desc[UR8][R44.64+0x1e004], R51 ;  /* 0x01e004332c007986 */ /* 0x000fe2000c101908 */
[----:B-1----:R-:W-:-:S03]  /*2b70*/  FMNMX R49, RZ, R8, !PT ;  /* 0x00000008ff317209 */ /* 0x002fc60007800000 */
[----:B------:R-:W-:Y:S04]  /*2b80*/  STG.E desc[UR8][R44.64+0x25800], R11 ;  /* 0x0258000b2c007986 */ /* 0x000fe8000c101908 */
[----:B------:R1:W-:Y:S01]  /*2b90*/  STG.E desc[UR8][R44.64+0x1e200], R9 ;  /* 0x01e200092c007986 */ /* 0x0003e2000c101908 */
[----:B0-----:R-:W-:-:S03]  /*2ba0*/  FMNMX R39, RZ, R14, !PT ;  /* 0x0000000eff277209 */ /* 0x001fc60007800000 */
[----:B------:R-:W-:Y:S04]  /*2bb0*/  STG.E desc[UR8][R44.64+0x1e204], R15 ;  /* 0x01e2040f2c007986 */ /* 0x000fe8000c101908 */
[----:B-1----:R-:W4:Y:S04]  /*2bc0*/  LDL.128 R8, [R38+0x30] ;  /* 0x0000300026087983 */ /* 0x002f280000100c00 */
[----:B------:R-:W-:Y:S04]  /*2bd0*/  STG.E desc[UR8][R44.64+0x25804], R47 ;  /* 0x0258042f2c007986 */ /* 0x000fe8000c101908 */
[----:B------:R-:W-:Y:S04]  /*2be0*/  STG.E desc[UR8][R44.64+0x25a00], R39 ;  /* 0x025a00272c007986 */ /* 0x000fe8000c101908 */
[----:B------:R-:W-:Y:S04]  /*2bf0*/  STG.E desc[UR8][R44.64+0x25a04], R49 ;  /* 0x025a04312c007986 */ /* 0x000fe8000c101908 */
[----:B------:R-:W-:Y:S01]  /*2c00*/  STG.E desc[UR8][R44.64+0x61a04], R53 ;  /* 0x061a04352c007986 */ /* 0x000fe2000c101908 */
[----:B--2---:R-:W-:Y:S01]  /*2c10*/  FADD R16, R36, R16 ;  /* 0x0000001024107221 */ /* 0x004fe20000000000 */
[C---:B------:R-:W-:Y:S01]  /*2c20*/  FADD R17, R2.reuse, R17 ;  /* 0x0000001102117221 */ /* 0x040fe20000000000 */
[----:B------:R-:W-:-:S03]  /*2c30*/  FADD R12, R2, R19 ;  /* 0x00000013020c7221 */ /* 0x000fc60000000000 */
[----:B------:R-:W-:Y:S01]  /*2c40*/  FMNMX R13, RZ, R16, !PT ;  /* 0x00000010ff0d7209 */ /* 0x000fe20007800000 */
[----:B------:R-:W-:Y:S01]  /*2c50*/  FADD R20, R3, R20 ;  /* 0x0000001403147221 */ /* 0x000fe20000000000 */
[----:B------:R-:W-:-:S03]  /*2c60*/  FMNMX R19, RZ, R17, !PT ;  /* 0x00000011ff137209 */ /* 0x000fc60007800000 */
[----:B------:R0:W-:Y:S01]  /*2c70*/  STG.E desc[UR8][R44.64+0x69000], R13 ;  /* 0x0690000d2c007986 */ /* 0x0001e2000c101908 */
[----:B------:R-:W-:Y:S01]  /*2c80*/  FMNMX R51, RZ, R12, !PT ;  /* 0x0000000cff337209 */ /* 0x000fe20007800000 */
[----:B------:R-:W-:Y:S01]  /*2c90*/  FADD R21, R0, R21 ;  /* 0x0000001500157221 */ /* 0x000fe20000000000 */
[----:B------:R-:W-:Y:S01]  /*2ca0*/  FADD R18, R36, R18 ;  /* 0x0000001224127221 */ /* 0x000fe20000000000 */
[----:B------:R-:W-:Y:S01]  /*2cb0*/  FMNMX R17, RZ, R20, !PT ;  /* 0x00000014ff117209 */ /* 0x000fe20007800000 */
[----:B------:R-:W-:Y:S01]  /*2cc0*/  FADD R22, R3, R22 ;  /* 0x0000001603167221 */ /* 0x000fe20000000000 */
[----:B------:R-:W-:Y:S01]  /*2cd0*/  FADD R16, R0, R23 ;  /* 0x0000001700107221 */ /* 0x000fe20000000000 */
[----:B------:R-:W-:Y:S01]  /*2ce0*/  FMNMX R23, RZ, R21, !PT ;  /* 0x00000015ff177209 */ /* 0x000fe20007800000 */
[----:B0-----:R-:W2:Y:S01]  /*2cf0*/  LDL.128 R12, [R38+0x170] ;  /* 0x00017000260c7983 */ /* 0x001ea20000100c00 */
[----:B------:R-:W-:Y:S02]  /*2d00*/  FMNMX R47, RZ, R18, !PT ;  /* 0x00000012ff2f7209 */ /* 0x000fe40007800000 */
[----:B------:R-:W-:Y:S01]  /*2d10*/  FMNMX R39, RZ, R22, !PT ;  /* 0x00000016ff277209 */ /* 0x000fe20007800000 */
[----:B------:R-:W-:Y:S01]  /*2d20*/  STG.E desc[UR8][R44.64+0x69004], R19 ;  /* 0x069004132c007986 */ /* 0x000fe2000c101908 */
[----:B------:R-:W-:-:S03]  /*2d30*/  FMNMX R49, RZ, R16, !PT ;  /* 0x00000010ff317209 */ /* 0x000fc60007800000 */
[----:B------:R0:W-:Y:S01]  /*2d40*/  STG.E desc[UR8][R44.64+0x69200], R17 ;  /* 0x069200112c007986 */ /* 0x0001e2000c101908 */
[----:B------:R-:W-:Y:S01]  /*2d50*/  FADD R24, R36, R24 ;  /* 0x0000001824187221 */ /* 0x000fe20000000000 */
[C---:B------:R-:W-:Y:S01]  /*2d60*/  FADD R25, R2.reuse, R25 ;  /* 0x0000001902197221 */ /* 0x040fe20000000000 */
[----:B------:R-:W-:Y:S01]  /*2d70*/  FADD R20, R2, R27 ;  /* 0x0000001b02147221 */ /* 0x000fe20000000000 */
[----:B------:R-:W-:Y:S01]  /*2d80*/  FADD R26, R36, R26 ;  /* 0x0000001a241a7221 */ /* 0x000fe20000000000 */
[----:B0-----:R-:W2:Y:S01]  /*2d90*/  LDL.128 R16, [R38+0x2b0] ;  /* 0x0002b00026107983 */ /* 0x001ea20000100c00 */
[----:B------:R-:W-:Y:S01]  /*2da0*/  FMNMX R21, RZ, R24, !PT ;  /* 0x00000018ff157209 */ /* 0x000fe20007800000 */
[----:B---3--:R-:W-:Y:S01]  /*2db0*/  FADD R28, R3, R28 ;  /* 0x0000001c031c7221 */ /* 0x008fe20000000000 */
[----:B------:R-:W-:Y:S01]  /*2dc0*/  FMNMX R27, RZ, R25, !PT ;  /* 0x00000019ff1b7209 */ /* 0x000fe20007800000 */
[C---:B------:R-:W-:Y:S01]  /*2dd0*/  FADD R29, R0.reuse, R29 ;  /* 0x0000001d001d7221 */ /* 0x040fe20000000000 */
[----:B------:R-:W-:-:S02]  /*2de0*/  FADD R24, R0, R31 ;  /* 0x0000001f00187221 */ /* 0x000fc40000000000 */
[----:B------:R-:W-:Y:S01]  /*2df0*/  FMNMX R25, RZ, R28, !PT ;  /* 0x0000001cff197209 */ /* 0x000fe20007800000 */
[----:B------:R0:W-:Y:S01]  /*2e00*/  STG.E desc[UR8][R44.64+0x70800], R47 ;  /* 0x0708002f2c007986 */ /* 0x0001e2000c101908 */
[----:B------:R-:W-:-:S03]  /*2e10*/  FMNMX R29, RZ, R29, !PT ;  /* 0x0000001dff1d7209 */ /* 0x000fc60007800000 */
[----:B------:R1:W-:Y:S01]  /*2e20*/  STG.E desc[UR8][R44.64+0x70a00], R39 ;  /* 0x070a00272c007986 */ /* 0x0003e2000c101908 */
[----:B------:R-:W-:-:S03]  /*2e30*/  FADD R30, R3, R30 ;  /* 0x0000001e031e7221 */ /* 0x000fc60000000000 */
[----:B------:R3:W-:Y:S04]  /*2e40*/  STG.E desc[UR8][R44.64+0x70a04], R49 ;  /* 0x070a04312c007986 */ /* 0x0007e8000c101908 */
[----:B------:R-:W-:Y:S01]  /*2e50*/  STG.E desc[UR8][R44.64+0x69204], R23 ;  /* 0x069204172c007986 */ /* 0x000fe2000c101908 */
[----:B0-----:R-:W-:-:S03]  /*2e60*/  FMNMX R47, RZ, R26, !PT ;  /* 0x0000001aff2f7209 */ /* 0x001fc60007800000 */
[----:B------:R0:W-:Y:S01]  /*2e70*/  STG.E desc[UR8][R44.64+0xb4000], R21 ;  /* 0x0b4000152c007986 */ /* 0x0001e2000c101908 */
[----:B-1----:R-:W-:-:S03]  /*2e80*/  FMNMX R39, RZ, R20, !PT ;  /* 0x00000014ff277209 */ /* 0x002fc60007800000 */
[----:B------:R-:W-:Y:S01]  /*2e90*/  STG.E desc[UR8][R44.64+0xb4004], R27 ;  /* 0x0b40041b2c007986 */ /* 0x000fe2000c101908 */
[----:B---3--:R-:W-:-:S03]  /*2ea0*/  FMNMX R49, RZ, R24, !PT ;  /* 0x00000018ff317209 */ /* 0x008fc60007800000 */
[----:B------:R1:W-:Y:S04]  /*2eb0*/  STG.E desc[UR8][R44.64+0xb4200], R25 ;  /* 0x0b4200192c007986 */ /* 0x0003e8000c101908 */
[----:B0-----:R-:W3:Y:S01]  /*2ec0*/  LDL.128 R20, [R38+-0x380] ;  /* 0xfffc800026147983 */ /* 0x001ee20000100c00 */
[----:B------:R-:W-:Y:S01]  /*2ed0*/  FMNMX R31, RZ, R30, !PT ;  /* 0x0000001eff1f7209 */ /* 0x000fe20007800000 */
[----:B----4-:R-:W-:Y:S01]  /*2ee0*/  FADD R4, R36, R4 ;  /* 0x0000000424047221 */ /* 0x010fe20000000000 */
[----:B------:R-:W-:Y:S01]  /*2ef0*/  FADD R5, R2, R5 ;  /* 0x0000000502057221 */ /* 0x000fe20000000000 */
[----:B------:R-:W-:Y:S01]  /*2f00*/  FADD R6, R36, R6 ;  /* 0x0000000624067221 */ /* 0x000fe20000000000 */
[----:B------:R-:W-:Y:S01]  /*2f10*/  FADD R7, R2, R7 ;  /* 0x0000000702077221 */ /* 0x000fe20000000000 */
[----:B-1----:R-:W4:Y:S01]  /*2f20*/  LDL.128 R24, [R38+-0x240] ;  /* 0xfffdc00026187983 */ /* 0x002f220000100c00 */
[----:B------:R-:W-:-:S03]  /*2f30*/  FADD R40, R3, R40 ;  /* 0x0000002803287221 */ /* 0x000fc60000000000 */
[----:B------:R0:W-:Y:S01]  /*2f40*/  STG.E desc[UR8][R44.64+0x70804], R51 ;  /* 0x070804332c007986 */ /* 0x0001e2000c101908 */
[C---:B------:R-:W-:Y:S01]  /*2f50*/  FADD R28, R0.reuse, R41 ;  /* 0x00000029001c7221 */ /* 0x040fe20000000000 */
[----:B------:R-:W-:Y:S02]  /*2f60*/  FADD R42, R3, R42 ;  /* 0x0000002a032a7221 */ /* 0x000fe40000000000 */
[----:B------:R1:W-:Y:S01]  /*2f70*/  STG.E desc[UR8][R44.64+0xbb800], R47 ;  /* 0x0bb8002f2c007986 */ /* 0x0003e2000c101908 */
[----:B------:R-:W-:Y:S01]  /*2f80*/  FMNMX R41, RZ, R40, !PT ;  /* 0x00000028ff297209 */ /* 0x000fe20007800000 */
[----:B------:R-:W-:Y:S02]  /*2f90*/  FADD R43, R0, R43 ;  /* 0x0000002b002b7221 */ /* 0x000fe40000000000 */
[----:B------:R1:W-:Y:S04]  /*2fa0*/  STG.E desc[UR8][R44.64+0xbb804], R39 ;  /* 0x0bb804272c007986 */ /* 0x0003e8000c101908 */
[----:B------:R1:W-:Y:S01]  /*2fb0*/  STG.E desc[UR8][R44.64+0xb4204], R29 ;  /* 0x0b42041d2c007986 */ /* 0x0003e2000c101908 */
[----:B0-----:R-:W-:-:S02]  /*2fc0*/  FMNMX R51, RZ, R6, !PT ;  /* 0x00000006ff337209 */ /* 0x001fc40007800000 */
[----:B-1----:R-:W-:Y:S02]  /*2fd0*/  FMNMX R47, RZ, R5, !PT ;  /* 0x00000005ff2f7209 */ /* 0x002fe40007800000 */
[----:B------:R-:W-:Y:S02]  /*2fe0*/  FMNMX R39, RZ, R4, !PT ;  /* 0x00000004ff277209 */ /* 0x000fe40007800000 */
[----:B------:R-:W-:Y:S02]  /*2ff0*/  FMNMX R29, RZ, R7, !PT ;  /* 0x00000007ff1d7209 */ /* 0x000fe40007800000 */
[----:B------:R-:W4:Y:S01]  /*3000*/  LDL.128 R4, [R38+-0x100] ;  /* 0xffff000026047983 */ /* 0x000f220000100c00 */
[----:B------:R-:W-:-:S03]  /*3010*/  FMNMX R53, RZ, R42, !PT ;  /* 0x0000002aff357209 */ /* 0x000fc60007800000 */
[----:B------:R0:W-:Y:S04]  /*3020*/  STG.E desc[UR8][R44.64+0xbba04], R49 ;  /* 0x0bba04312c007986 */ /* 0x0001e8000c101908 */
[----:B------:R1:W-:Y:S04]  /*3030*/  STG.E desc[UR8][R44.64+0x34800], R51 ;  /* 0x034800332c007986 */ /* 0x0003e8000c101908 */
[----:B------:R-:W-:Y:S04]  /*3040*/  STG.E desc[UR8][R44.64+0xbba00], R31 ;  /* 0x0bba001f2c007986 */ /* 0x000fe8000c101908 */
[----:B------:R1:W-:Y:S01]  /*3050*/  STG.E desc[UR8][R44.64+0x34804], R29 ;  /* 0x0348041d2c007986 */ /* 0x0003e2000c101908 */
[----:B0-----:R-:W-:-:S03]  /*3060*/  FMNMX R49, RZ, R28, !PT ;  /* 0x0000001cff317209 */ /* 0x001fc60007800000 */
[----:B------:R0:W-:Y:S01]  /*3070*/  STG.E desc[UR8][R44.64+0x2d200], R41 ;  /* 0x02d200292c007986 */ /* 0x0001e2000c101908 */
[----:B-1----:R-:W-:-:S03]  /*3080*/  FMNMX R51, RZ, R43, !PT ;  /* 0x0000002bff337209 */ /* 0x002fc60007800000 */
[----:B------:R-:W4:Y:S04]  /*3090*/  LDL.128 R28, [R38+0x40] ;  /* 0x00004000261c7983 */ /* 0x000f280000100c00 */
[----:B0-----:R0:W4:Y:S01]  /*30a0*/  LDL.128 R40, [R38+0x180] ;  /* 0x0001800026287983 */ /* 0x0011220000100c00 */
[----:B------:R-:W-:-:S03]  /*30b0*/  FADD R32, R36, R32 ;  /* 0x0000002024207221 */ /* 0x000fc60000000000 */
[----:B------:R1:W-:Y:S01]  /*30c0*/  STG.E desc[UR8][R44.64+0x2d000], R39 ;  /* 0x02d000272c007986 */ /* 0x0003e2000c101908 */
[C---:B------:R-:W-:Y:S01]  /*30d0*/  FADD R35, R2.reuse, R35 ;  /* 0x0000002302237221 */ /* 0x040fe20000000000 */
[----:B-1----:R-:W-:Y:S01]  /*30e0*/  FADD R39, R2, R33 ;  /* 0x0000002102277221 */ /* 0x002fe20000000000 */
[----:B------:R-:W-:Y:S01]  /*30f0*/  FMNMX R33, RZ, R32, !PT ;  /* 0x00000020ff217209 */ /* 0x000fe20007800000 */
[----:B------:R-:W-:Y:S04]  /*3100*/  STG.E desc[UR8][R44.64+0x2d204], R49 ;  /* 0x02d204312c007986 */ /* 0x000fe8000c101908 */
[----:B------:R1:W-:Y:S01]  /*3110*/  STG.E desc[UR8][R44.64+0x78000], R33 ;  /* 0x078000212c007986 */ /* 0x0003e2000c101908 */
[----:B------:R-:W-:Y:S01]  /*3120*/  FADD R9, R0, R9 ;  /* 0x0000000900097221 */ /* 0x000fe20000000000 */
[C---:B------:R-:W-:Y:S01]  /*3130*/  FADD R8, R3.reuse, R8 ;  /* 0x0000000803087221 */ /* 0x040fe20000000000 */
[----:B------:R-:W-:-:S03]  /*3140*/  FADD R10, R3, R10 ;  /* 0x0000000a030a7221 */ /* 0x000fc60000000000 */
[----:B-1----:R-:W-:Y:S02]  /*3150*/  FMNMX R33, RZ, R9, !PT ;  /* 0x00000009ff217209 */ /* 0x002fe40007800000 */
[----:B------:R-:W-:Y:S02]  /*3160*/  FMNMX R49, RZ, R35, !PT ;  /* 0x00000023ff317209 */ /* 0x000fe40007800000 */
[----:B------:R-:W-:Y:S02]  /*3170*/  FMNMX R39, RZ, R39, !PT ;  /* 0x00000027ff277209 */ /* 0x000fe40007800000 */
[----:B------:R-:W-:Y:S01]  /*3180*/  FMNMX R35, RZ, R8, !PT ;  /* 0x00000008ff237209 */ /* 0x000fe20007800000 */
[----:B------:R-:W-:Y:S01]  /*3190*/  FADD R8, R0, R11 ;  /* 0x0000000b00087221 */ /* 0x000fe20000000000 */
[----:B------:R-:W-:Y:S01]  /*31a0*/  FMNMX R11, RZ, R10, !PT ;  /* 0x0000000aff0b7209 */ /* 0x000fe20007800000 */
[----:B------:R1:W-:Y:S04]  /*31b0*/  STG.E desc[UR8][R44.64+0x78004], R39 ;  /* 0x078004272c007986 */ /* 0x0003e8000c101908 */
[----:B------:R-:W-:Y:S01]  /*31c0*/  STG.E desc[UR8][R44.64+0x7fa00], R11 ;  /* 0x07fa000b2c007986 */ /* 0x000fe2000c101908 */
[----:B-1----:R-:W-:-:S03]  /*31d0*/  FMNMX R39, RZ, R8, !PT ;  /* 0x00000008ff277209 */ /* 0x002fc60007800000 */
[----:B------:R-:W-:Y:S01]  /*31e0*/  STG.E desc[UR8][R44.64+0x78204], R33 ;  /* 0x078204212c007986 */ /* 0x000fe2000c101908 */
[----:B------:R-:W-:-:S03]  /*31f0*/  FADD R34, R36, R34 ;  /* 0x0000002224227221 */ /* 0x000fc60000000000 */
[----:B------:R1:W-:Y:S04]  /*3200*/  STG.E desc[UR8][R44.64+0x2d004], R47 ;  /* 0x02d0042f2c007986 */ /* 0x0003e8000c101908 */
[----:B------:R-:W-:Y:S01]  /*3210*/  STG.E desc[UR8][R44.64+0x34a00], R53 ;  /* 0x034a00352c007986 */ /* 0x000fe2000c101908 */
[----:B-1----:R-:W-:-:S03]  /*3220*/  FMNMX R47, RZ, R34, !PT ;  /* 0x00000022ff2f7209 */ /* 0x002fc60007800000 */
[----:B------:R-:W-:Y:S04]  /*3230*/  STG.E desc[UR8][R44.64+0x34a04], R51 ;  /* 0x034a04332c007986 */ /* 0x000fe8000c101908 */
[----:B------:R-:W-:Y:S04]  /*3240*/  STG.E desc[UR8][R44.64+0x7f800], R47 ;  /* 0x07f8002f2c007986 */ /* 0x000fe8000c101908 */
[----:B------:R-:W-:Y:S04]  /*3250*/  STG.E desc[UR8][R44.64+0x7f804], R49 ;  /* 0x07f804312c007986 */ /* 0x000fe8000c101908 */
[----:B------:R-:W-:Y:S04]  /*3260*/  STG.E desc[UR8][R44.64+0x78200], R35 ;  /* 0x078200232c007986 */ /* 0x000fe8000c101908 */
[----:B------:R-:W-:Y:S01]  /*3270*/  STG.E desc[UR8][R44.64+0x7fa04], R39 ;  /* 0x07fa04272c007986 */ /* 0x000fe2000c101908 */
[----:B------:R-:W-:-:S04]  /*3280*/  UIADD3 UR4, UPT, UPT, UR4, 0x1, URZ ;  /* 0x0000000104047890 */ /* 0x000fc8000fffe0ff */
[----:B------:R-:W-:Y:S01]  /*3290*/  UISETP.NE.AND UP0, UPT, UR4, 0x4, UPT ;  /* 0x000000040400788c */ /* 0x000fe2000bf05270 */
[----:B0-----:R-:W-:Y:S02]  /*32a0*/  IADD3 R38, PT, PT, R38, 0x50, RZ ;  /* 0x0000005026267810 */ /* 0x001fe40007ffe0ff */
[----:B------:R-:W-:Y:S01]  /*32b0*/  IADD3 R37, PT, PT, R37, 0x38400, RZ ;  /* 0x0003840025257810 */ /* 0x000fe20007ffe0ff */
[----:B--2---:R-:W-:Y:S01]  /*32c0*/  FADD R12, R36, R12 ;  /* 0x0000000c240c7221 */ /* 0x004fe20000000000 */
[----:B------:R-:W-:-:S04]  /*32d0*/  FADD R13, R2, R13 ;  /* 0x0000000d020d7221 */ /* 0x000fc80000000000 */
[----:B------:R-:W-:Y:S02]  /*32e0*/  FMNMX R9, RZ, R12, !PT ;  /* 0x0000000cff097209 */ /* 0x000fe40007800000 */
[----:B------:R-:W-:-:S03]  /*32f0*/  FMNMX R13, RZ, R13, !PT ;  /* 0x0000000dff0d7209 */ /* 0x000fc60007800000 */
[----:B------:R0:W-:Y:S01]  /*3300*/  STG.E desc[UR8][R44.64+0xc3000], R9 ;  /* 0x0c3000092c007986 */ /* 0x0001e2000c101908 */
[----:B------:R-:W-:Y:S01]  /*3310*/  FADD R8, R2, R15 ;  /* 0x0000000f02087221 */ /* 0x000fe20000000000 */
[----:B------:R-:W-:Y:S01]  /*3320*/  FADD R14, R36, R14 ;  /* 0x0000000e240e7221 */ /* 0x000fe20000000000 */
[C---:B------:R-:W-:Y:S01]  /*3330*/  FADD R18, R3.reuse, R18 ;  /* 0x0000001203127221 */ /* 0x040fe20000000000 */
[----:B------:R-:W-:-:S04]  /*3340*/  FADD R16, R3, R16 ;  /* 0x0000001003107221 */ /* 0x000fc80000000000 */
[----:B0-----:R-:W-:Y:S01]  /*3350*/  FMNMX R9, RZ, R18, !PT ;  /* 0x00000012ff097209 */ /* 0x001fe20007800000 */
[----:B------:R0:W-:Y:S01]  /*3360*/  STG.E desc[UR8][R44.64+0xc3004], R13 ;  /* 0x0c30040d2c007986 */ /* 0x0001e2000c101908 */
[----:B------:R-:W-:-:S03]  /*3370*/  FMNMX R11, RZ, R16, !PT ;  /* 0x00000010ff0b7209 */ /* 0x000fc60007800000 */
[----:B------:R1:W-:Y:S01]  /*3380*/  STG.E desc[UR8][R44.64+0xcaa00], R9 ;  /* 0x0caa00092c007986 */ /* 0x0003e2000c101908 */
[----:B------:R-:W-:Y:S02]  /*3390*/  FMNMX R33, RZ, R8, !PT ;  /* 0x00000008ff217209 */ /* 0x000fe40007800000 */
[----:B------:R-:W-:Y:S01]  /*33a0*/  FMNMX R15, RZ, R14, !PT ;  /* 0x0000000eff0f7209 */ /* 0x000fe20007800000 */
[----:B------:R2:W-:Y:S01]  /*33b0*/  STG.E desc[UR8][R44.64+0xc3200], R11 ;  /* 0x0c32000b2c007986 */ /* 0x0005e2000c101908 */
[C---:B------:R-:W-:Y:S01]  /*33c0*/  FADD R17, R0.reuse, R17 ;  /* 0x0000001100117221 */ /* 0x040fe20000000000 */
[----:B------:R-:W-:Y:S02]  /*33d0*/  FADD R19, R0, R19 ;  /* 0x0000001300137221 */ /* 0x000fe40000000000 */
[----:B------:R-:W-:Y:S02]  /*33e0*/  STG.E desc[UR8][R44.64+0xca800], R15 ;  /* 0x0ca8000f2c007986 */ /* 0x000fe4000c101908 */
[----:B------:R-:W-:-:S02]  /*33f0*/  FMNMX R17, RZ, R17, !PT ;  /* 0x00000011ff117209 */ /* 0x000fc40007800000 */
[----:B------:R-:W-:Y:S01]  /*3400*/  FMNMX R19, RZ, R19, !PT ;  /* 0x00000013ff137209 */ /* 0x000fe20007800000 */
[C---:B---3--:R-:W-:Y:S01]  /*3410*/  FADD R20, R36.reuse, R20 ;  /* 0x0000001424147221 */ /* 0x048fe20000000000 */
[----:B------:R-:W-:-:S04]  /*3420*/  FADD R22, R36, R22 ;  /* 0x0000001624167221 */ /* 0x000fc80000000000 */
[----:B0-----:R-:W-:Y:S01]  /*3430*/  FMNMX R13, RZ, R20, !PT ;  /* 0x00000014ff0d7209 */ /* 0x001fe20007800000 */
[C---:B----4-:R-:W-:Y:S01]  /*3440*/  FADD R24, R3.reuse, R24 ;  /* 0x0000001803187221 */ /* 0x050fe20000000000 */
[----:B------:R-:W-:-:S04]  /*3450*/  FADD R26, R3, R26 ;  /* 0x0000001a031a7221 */ /* 0x000fc80000000000 */
[----:B-1----:R-:W-:Y:S01]  /*3460*/  FMNMX R9, RZ, R24, !PT ;  /* 0x00000018ff097209 */ /* 0x002fe20007800000 */
[----:B------:R0:W-:Y:S01]  /*3470*/  STG.E desc[UR8][R44.64+0x3c000], R13 ;  /* 0x03c0000d2c007986 */ /* 0x0001e2000c101908 */
[----:B--2---:R-:W-:Y:S01]  /*3480*/  FMNMX R11, RZ, R22, !PT ;  /* 0x00000016ff0b7209 */ /* 0x004fe20007800000 */
[C---:B------:R-:W-:Y:S02]  /*3490*/  FADD R21, R2.reuse, R21 ;  /* 0x0000001502157221 */ /* 0x040fe40000000000 */
[----:B------:R1:W-:Y:S01]  /*34a0*/  STG.E desc[UR8][R44.64+0x3c200], R9 ;  /* 0x03c200092c007986 */ /* 0x0003e2000c101908 */
[----:B------:R-:W-:Y:S01]  /*34b0*/  FADD R23, R2, R23 ;  /* 0x0000001702177221 */ /* 0x000fe20000000000 */
[C---:B------:R-:W-:Y:S01]  /*34c0*/  FADD R25, R0.reuse, R25 ;  /* 0x0000001900197221 */ /* 0x040fe20000000000 */
[----:B------:R-:W-:Y:S01]  /*34d0*/  FADD R27, R0, R27 ;  /* 0x0000001b001b7221 */ /* 0x000fe20000000000 */
[----:B0-----:R-:W-:Y:S01]  /*34e0*/  FMNMX R13, RZ, R26, !PT ;  /* 0x0000001aff0d7209 */ /* 0x001fe20007800000 */
[----:B------:R0:W-:Y:S01]  /*34f0*/  STG.E desc[UR8][R44.64+0x43800], R11 ;  /* 0x0438000b2c007986 */ /* 0x0001e2000c101908 */
[----:B------:R-:W-:Y:S01]  /*3500*/  FMNMX R21, RZ, R21, !PT ;  /* 0x00000015ff157209 */ /* 0x000fe20007800000 */
[C---:B------:R-:W-:Y:S01]  /*3510*/  FADD R4, R36.reuse, R4 ;  /* 0x0000000424047221 */ /* 0x040fe20000000000 */
[----:B------:R-:W-:Y:S01]  /*3520*/  FADD R6, R36, R6 ;  /* 0x0000000624067221 */ /* 0x000fe20000000000 */
[C---:B------:R-:W-:Y:S01]  /*3530*/  FADD R8, R2.reuse, R5 ;  /* 0x0000000502087221 */ /* 0x040fe20000000000 */
[----:B------:R-:W-:-:S02]  /*3540*/  FADD R7, R2, R7 ;  /* 0x0000000702077221 */ /* 0x000fc40000000000 */
[----:B------:R-:W-:Y:S02]  /*3550*/  FMNMX R5, RZ, R4, !PT ;  /* 0x00000004ff057209 */ /* 0x000fe40007800000 */
[----:B-1----:R-:W-:Y:S01]  /*3560*/  FMNMX R9, RZ, R6, !PT ;  /* 0x00000006ff097209 */ /* 0x002fe20007800000 */
[----:B------:R1:W-:Y:S01]  /*3570*/  STG.E desc[UR8][R44.64+0x43a00], R13 ;  /* 0x043a000d2c007986 */ /* 0x0003e2000c101908 */
[----:B------:R-:W-:Y:S02]  /*3580*/  FMNMX R15, RZ, R7, !PT ;  /* 0x00000007ff0f7209 */ /* 0x000fe40007800000 */
[----:B------:R-:W-:Y:S01]  /*3590*/  FMNMX R23, RZ, R23, !PT ;  /* 0x00000017ff177209 */ /* 0x000fe20007800000 */
[----:B------:R2:W-:Y:S01]  /*35a0*/  STG.E desc[UR8][R44.64+0x87000], R5 ;  /* 0x087000052c007986 */ /* 0x0005e2000c101908 */
[----:B------:R-:W-:Y:S02]  /*35b0*/  FMNMX R25, RZ, R25, !PT ;  /* 0x00000019ff197209 */ /* 0x000fe40007800000 */
[----:B------:R-:W-:Y:S01]  /*35c0*/  FMNMX R27, RZ, R27, !PT ;  /* 0x0000001bff1b7209 */ /* 0x000fe20007800000 */
[----:B------:R3:W-:Y:S01]  /*35d0*/  STG.E desc[UR8][R44.64+0x8e800], R9 ;  /* 0x08e800092c007986 */ /* 0x0007e2000c101908 */
[----:B0-----:R-:W-:Y:S01]  /*35e0*/  FMNMX R11, RZ, R8, !PT ;  /* 0x00000008ff0b7209 */ /* 0x001fe20007800000 */
[C---:B------:R-:W-:Y:S01]  /*35f0*/  FADD R28, R3.reuse, R28 ;  /* 0x0000001c031c7221 */ /* 0x040fe20000000000 */
[C---:B------:R-:W-:Y:S01]  /*3600*/  FADD R29, R0.reuse, R29 ;  /* 0x0000001d001d7221 */ /* 0x040fe20000000000 */
[----:B------:R-:W-:Y:S01]  /*3610*/  FADD R30, R3, R30 ;  /* 0x0000001e031e7221 */ /* 0x000fe20000000000 */
[----:B------:R-:W-:Y:S01]  /*3620*/  FADD R31, R0, R31 ;  /* 0x0000001f001f7221 */ /* 0x000fe20000000000 */
[----:B------:R-:W-:Y:S01]  /*3630*/  FADD R40, R36, R40 ;  /* 0x0000002824287221 */ /* 0x000fe20000000000 */
[----:B------:R-:W-:Y:S01]  /*3640*/  FADD R41, R2, R41 ;  /* 0x0000002902297221 */ /* 0x000fe20000000000 */
[----:B------:R-:W-:Y:S01]  /*3650*/  FADD R42, R36, R42 ;  /* 0x0000002a242a7221 */ /* 0x000fe20000000000 */
[----:B------:R-:W-:Y:S01]  /*3660*/  FADD R43, R2, R43 ;  /* 0x0000002b022b7221 */ /* 0x000fe20000000000 */
[----:B------:R-:W-:-:S02]  /*3670*/  FMNMX R7, RZ, R28, !PT ;  /* 0x0000001cff077209 */ /* 0x000fc40007800000 */
[----:B------:R-:W-:Y:S02]  /*3680*/  FMNMX R29, RZ, R29, !PT ;  /* 0x0000001dff1d7209 */ /* 0x000fe40007800000 */
[----:B-1----:R-:W-:Y:S02]  /*3690*/  FMNMX R13, RZ, R30, !PT ;  /* 0x0000001eff0d7209 */ /* 0x002fe40007800000 */
[----:B------:R-:W-:Y:S02]  /*36a0*/  FMNMX R31, RZ, R31, !PT ;  /* 0x0000001fff1f7209 */ /* 0x000fe40007800000 */
[----:B--2---:R-:W-:Y:S02]  /*36b0*/  FMNMX R5, RZ, R40, !PT ;  /* 0x00000028ff057209 */ /* 0x004fe40007800000 */
[----:B------:R-:W-:Y:S02]  /*36c0*/  FMNMX R41, RZ, R41, !PT ;  /* 0x00000029ff297209 */ /* 0x000fe40007800000 */
[----:B---3--:R-:W-:-:S02]  /*36d0*/  FMNMX R9, RZ, R42, !PT ;  /* 0x0000002aff097209 */ /* 0x008fc40007800000 */
[----:B------:R-:W-:Y:S01]  /*36e0*/  FMNMX R43, RZ, R43, !PT ;  /* 0x0000002bff2b7209 */ /* 0x000fe20007800000 */
[----:B------:R1:W-:Y:S04]  /*36f0*/  STG.E desc[UR8][R44.64+0xca804], R33 ;  /* 0x0ca804212c007986 */ /* 0x0003e8000c101908 */
        /* <DEDUP_REMOVED lines=15> */
[----:B------:R1:W-:Y:S01]  /*37f0*/  STG.E desc[UR8][R44.64+0xd9804], R43 ;  /* 0x0d98042b2c007986 */ /* 0x0003e2000c101908 */
[----:B------:R-:W-:Y:S05]  /*3800*/  BRA.U UP0, `(.L_x_6) ;  /* 0xffffffe500cc7547 */ /* 0x000fea000b83ffff */
[----:B------:R-:W-:Y:S05]  /*3810*/  EXIT ;  /* 0x000000000000794d */ /* 0x000fea0003800000 */
.L_x_7:
[----:B------:R-:W-:-:S00]  /*3820*/  BRA `(.L_x_7) ;  /* 0xfffffffc00fc7947 */ /* 0x000fc0000383ffff */
[----:B------:R-:W-:-:S00]  /*3830*/  NOP ;  /* 0x0000000000007918 */ /* 0x000fc00000000000 */
        /* <DEDUP_REMOVED lines=12> */
.L_x_8:


//--------------------- .nv.shared.my_kernel_kernel0 --------------------------
	.section	.nv.shared.my_kernel_kernel0,"aw",@nobits
	.sectionflags	@""
	.align	4
.nv.shared.my_kernel_kernel0:
	.zero		2992


//--------------------- .nv.shared.reserved.0     --------------------------
	.section	.nv.shared.reserved.0,"aw",@nobits
	.weak		__nv_reservedSMEM_offset_0_alias
	.size		__nv_reservedSMEM_offset_0_alias, 0, 64
	.other		__nv_reservedSMEM_offset_0_alias,@"STO_CUDA_RESERVED_SHARED STV_DEFAULT"
__nv_reservedSMEM_offset_0_alias:
	.zero		0
	.zero		64


//--------------------- .nv.constant0.my_kernel_kernel0 --------------------------
	.section	.nv.constant0.my_kernel_kernel0,"a",@progbits
	.sectionflags	@""
	.align	4
.nv.constant0.my_kernel_kernel0:
	.zero		928


//--------------------- SYMBOLS --------------------------

	.type		.nv.reservedSmem.offset0,@object
	.size		.nv.reservedSmem.offset0,0x4
	.type		.nv.reservedSmem.cap,@object
	.size		.nv.reservedSmem.cap,0x4
